//
// Generated by NVIDIA NVVM Compiler
//
// Compiler Build ID: CL-36424714
// Cuda compilation tools, release 13.0, V13.0.88
// Based on NVVM 20.0.0
//

.version 9.0
.target sm_100
.address_size 64

	// .globl	_ZN3cub18CUB_300001_SM_10006detail11EmptyKernelIvEEvv
.global .align 1 .b8 _ZN34_INTERNAL_a8077517_4_k_cu_0da159924cuda3std3__45__cpo5beginE[1];
.global .align 1 .b8 _ZN34_INTERNAL_a8077517_4_k_cu_0da159924cuda3std3__45__cpo3endE[1];
.global .align 1 .b8 _ZN34_INTERNAL_a8077517_4_k_cu_0da159924cuda3std3__45__cpo6cbeginE[1];
.global .align 1 .b8 _ZN34_INTERNAL_a8077517_4_k_cu_0da159924cuda3std3__45__cpo4cendE[1];
.global .align 1 .b8 _ZN34_INTERNAL_a8077517_4_k_cu_0da159924cuda3std3__45__cpo6rbeginE[1];
.global .align 1 .b8 _ZN34_INTERNAL_a8077517_4_k_cu_0da159924cuda3std3__45__cpo4rendE[1];
.global .align 1 .b8 _ZN34_INTERNAL_a8077517_4_k_cu_0da159924cuda3std3__45__cpo7crbeginE[1];
.global .align 1 .b8 _ZN34_INTERNAL_a8077517_4_k_cu_0da159924cuda3std3__45__cpo5crendE[1];
.global .align 1 .b8 _ZN34_INTERNAL_a8077517_4_k_cu_0da159924cuda3std3__436_GLOBAL__N__a8077517_4_k_cu_0da159926ignoreE[1];
.global .align 1 .b8 _ZN34_INTERNAL_a8077517_4_k_cu_0da159924cuda3std3__419piecewise_constructE[1];
.global .align 1 .b8 _ZN34_INTERNAL_a8077517_4_k_cu_0da159924cuda3std3__48in_placeE[1];
.global .align 1 .b8 _ZN34_INTERNAL_a8077517_4_k_cu_0da159924cuda3std3__420unreachable_sentinelE[1];
.global .align 1 .b8 _ZN34_INTERNAL_a8077517_4_k_cu_0da159924cuda3std3__47nulloptE[1];
.global .align 1 .b8 _ZN34_INTERNAL_a8077517_4_k_cu_0da159924cuda3std3__48unexpectE[1];
.global .align 1 .b8 _ZN34_INTERNAL_a8077517_4_k_cu_0da159924cuda3std6ranges3__45__cpo4swapE[1];
.global .align 1 .b8 _ZN34_INTERNAL_a8077517_4_k_cu_0da159924cuda3std6ranges3__45__cpo9iter_moveE[1];
.global .align 1 .b8 _ZN34_INTERNAL_a8077517_4_k_cu_0da159924cuda3std6ranges3__45__cpo5beginE[1];
.global .align 1 .b8 _ZN34_INTERNAL_a8077517_4_k_cu_0da159924cuda3std6ranges3__45__cpo3endE[1];
.global .align 1 .b8 _ZN34_INTERNAL_a8077517_4_k_cu_0da159924cuda3std6ranges3__45__cpo6cbeginE[1];
.global .align 1 .b8 _ZN34_INTERNAL_a8077517_4_k_cu_0da159924cuda3std6ranges3__45__cpo4cendE[1];
.global .align 1 .b8 _ZN34_INTERNAL_a8077517_4_k_cu_0da159924cuda3std6ranges3__45__cpo7advanceE[1];
.global .align 1 .b8 _ZN34_INTERNAL_a8077517_4_k_cu_0da159924cuda3std6ranges3__45__cpo9iter_swapE[1];
.global .align 1 .b8 _ZN34_INTERNAL_a8077517_4_k_cu_0da159924cuda3std6ranges3__45__cpo4nextE[1];
.global .align 1 .b8 _ZN34_INTERNAL_a8077517_4_k_cu_0da159924cuda3std6ranges3__45__cpo4prevE[1];
.global .align 1 .b8 _ZN34_INTERNAL_a8077517_4_k_cu_0da159924cuda3std6ranges3__45__cpo4dataE[1];
.global .align 1 .b8 _ZN34_INTERNAL_a8077517_4_k_cu_0da159924cuda3std6ranges3__45__cpo5cdataE[1];
.global .align 1 .b8 _ZN34_INTERNAL_a8077517_4_k_cu_0da159924cuda3std6ranges3__45__cpo4sizeE[1];
.global .align 1 .b8 _ZN34_INTERNAL_a8077517_4_k_cu_0da159924cuda3std6ranges3__45__cpo5ssizeE[1];
.global .align 1 .b8 _ZN34_INTERNAL_a8077517_4_k_cu_0da159924cuda3std6ranges3__45__cpo8distanceE[1];
.global .align 1 .b8 _ZN34_INTERNAL_a8077517_4_k_cu_0da159926thrust24THRUST_300001_SM_1000_NS8cuda_cub3parE[1];
.global .align 1 .b8 _ZN34_INTERNAL_a8077517_4_k_cu_0da159926thrust24THRUST_300001_SM_1000_NS8cuda_cub10par_nosyncE[1];
.global .align 1 .b8 _ZN34_INTERNAL_a8077517_4_k_cu_0da159926thrust24THRUST_300001_SM_1000_NS6system6detail10sequential3seqE[1];
.global .align 1 .b8 _ZN34_INTERNAL_a8077517_4_k_cu_0da159926thrust24THRUST_300001_SM_1000_NS12placeholders2_1E[1];
.global .align 1 .b8 _ZN34_INTERNAL_a8077517_4_k_cu_0da159926thrust24THRUST_300001_SM_1000_NS12placeholders2_2E[1];
.global .align 1 .b8 _ZN34_INTERNAL_a8077517_4_k_cu_0da159926thrust24THRUST_300001_SM_1000_NS12placeholders2_3E[1];
.global .align 1 .b8 _ZN34_INTERNAL_a8077517_4_k_cu_0da159926thrust24THRUST_300001_SM_1000_NS12placeholders2_4E[1];
.global .align 1 .b8 _ZN34_INTERNAL_a8077517_4_k_cu_0da159926thrust24THRUST_300001_SM_1000_NS12placeholders2_5E[1];
.global .align 1 .b8 _ZN34_INTERNAL_a8077517_4_k_cu_0da159926thrust24THRUST_300001_SM_1000_NS12placeholders2_6E[1];
.global .align 1 .b8 _ZN34_INTERNAL_a8077517_4_k_cu_0da159926thrust24THRUST_300001_SM_1000_NS12placeholders2_7E[1];
.global .align 1 .b8 _ZN34_INTERNAL_a8077517_4_k_cu_0da159926thrust24THRUST_300001_SM_1000_NS12placeholders2_8E[1];
.global .align 1 .b8 _ZN34_INTERNAL_a8077517_4_k_cu_0da159926thrust24THRUST_300001_SM_1000_NS12placeholders2_9E[1];
.global .align 1 .b8 _ZN34_INTERNAL_a8077517_4_k_cu_0da159926thrust24THRUST_300001_SM_1000_NS12placeholders3_10E[1];
.global .align 1 .b8 _ZN34_INTERNAL_a8077517_4_k_cu_0da159926thrust24THRUST_300001_SM_1000_NS3seqE[1];

.visible .entry _ZN3cub18CUB_300001_SM_10006detail11EmptyKernelIvEEvv()
{


	ret;

}
	// .globl	_ZN3cub18CUB_300001_SM_10006detail8for_each13static_kernelINS2_12policy_hub_t12policy_500_tEmN6thrust24THRUST_300001_SM_1000_NS8cuda_cub20__uninitialized_fill7functorINS7_10device_ptrIiEEiEEEEvT0_T1_
.visible .entry _ZN3cub18CUB_300001_SM_10006detail8for_each13static_kernelINS2_12policy_hub_t12policy_500_tEmN6thrust24THRUST_300001_SM_1000_NS8cuda_cub20__uninitialized_fill7functorINS7_10device_ptrIiEEiEEEEvT0_T1_(
	.param .u64 _ZN3cub18CUB_300001_SM_10006detail8for_each13static_kernelINS2_12policy_hub_t12policy_500_tEmN6thrust24THRUST_300001_SM_1000_NS8cuda_cub20__uninitialized_fill7functorINS7_10device_ptrIiEEiEEEEvT0_T1__param_0,
	.param .align 8 .b8 _ZN3cub18CUB_300001_SM_10006detail8for_each13static_kernelINS2_12policy_hub_t12policy_500_tEmN6thrust24THRUST_300001_SM_1000_NS8cuda_cub20__uninitialized_fill7functorINS7_10device_ptrIiEEiEEEEvT0_T1__param_1[16]
)
.maxntid 256
{
	.reg .pred 	%p<4>;
	.reg .b16 	%rs<5>;
	.reg .b32 	%r<12>;
	.reg .b64 	%rd<16>;

	ld.param.u32 	%r3, [_ZN3cub18CUB_300001_SM_10006detail8for_each13static_kernelINS2_12policy_hub_t12policy_500_tEmN6thrust24THRUST_300001_SM_1000_NS8cuda_cub20__uninitialized_fill7functorINS7_10device_ptrIiEEiEEEEvT0_T1__param_1+8];
	ld.param.u64 	%rd4, [_ZN3cub18CUB_300001_SM_10006detail8for_each13static_kernelINS2_12policy_hub_t12policy_500_tEmN6thrust24THRUST_300001_SM_1000_NS8cuda_cub20__uninitialized_fill7functorINS7_10device_ptrIiEEiEEEEvT0_T1__param_1];
	ld.param.u64 	%rd5, [_ZN3cub18CUB_300001_SM_10006detail8for_each13static_kernelINS2_12policy_hub_t12policy_500_tEmN6thrust24THRUST_300001_SM_1000_NS8cuda_cub20__uninitialized_fill7functorINS7_10device_ptrIiEEiEEEEvT0_T1__param_0];
	mov.u32 	%r9, %ctaid.x;
	mul.wide.u32 	%rd1, %r9, 512;
	sub.s64 	%rd2, %rd5, %rd1;
	setp.lt.u64 	%p1, %rd2, 512;
	@%p1 bra 	$L__BB1_2;
	mov.u32 	%r11, %tid.x;
	cvta.to.global.u64 	%rd11, %rd4;
	cvt.u64.u32 	%rd12, %r11;
	add.s64 	%rd13, %rd1, %rd12;
	shl.b64 	%rd14, %rd13, 2;
	add.s64 	%rd15, %rd11, %rd14;
	st.global.u32 	[%rd15], %r3;
	st.global.u32 	[%rd15+1024], %r3;
	bra.uni 	$L__BB1_6;
$L__BB1_2:
	cvta.to.global.u64 	%rd6, %rd4;
	mov.u32 	%r2, %tid.x;
	cvt.u64.u32 	%rd7, %r2;
	setp.le.u64 	%p2, %rd2, %rd7;
	add.s64 	%rd8, %rd1, %rd7;
	shl.b64 	%rd9, %rd8, 2;
	add.s64 	%rd3, %rd6, %rd9;
	@%p2 bra 	$L__BB1_4;
	st.global.u32 	[%rd3], %r3;
$L__BB1_4:
	add.s32 	%r10, %r2, 256;
	cvt.u64.u32 	%rd10, %r10;
	setp.le.u64 	%p3, %rd2, %rd10;
	@%p3 bra 	$L__BB1_6;
	st.global.u32 	[%rd3+1024], %r3;
$L__BB1_6:
	ret;

}
	// .globl	_ZN3cub18CUB_300001_SM_10006detail8for_each13static_kernelINS2_12policy_hub_t12policy_500_tElN6thrust24THRUST_300001_SM_1000_NS8cuda_cub10__tabulate7functorINS7_6detail15normal_iteratorINS7_10device_ptrIiEEEENS7_6system6detail7generic6detail22compute_sequence_valueIivEElEEEEvT0_T1_
.visible .entry _ZN3cub18CUB_300001_SM_10006detail8for_each13static_kernelINS2_12policy_hub_t12policy_500_tElN6thrust24THRUST_300001_SM_1000_NS8cuda_cub10__tabulate7functorINS7_6detail15normal_iteratorINS7_10device_ptrIiEEEENS7_6system6detail7generic6detail22compute_sequence_valueIivEElEEEEvT0_T1_(
	.param .u64 _ZN3cub18CUB_300001_SM_10006detail8for_each13static_kernelINS2_12policy_hub_t12policy_500_tElN6thrust24THRUST_300001_SM_1000_NS8cuda_cub10__tabulate7functorINS7_6detail15normal_iteratorINS7_10device_ptrIiEEEENS7_6system6detail7generic6detail22compute_sequence_valueIivEElEEEEvT0_T1__param_0,
	.param .align 8 .b8 _ZN3cub18CUB_300001_SM_10006detail8for_each13static_kernelINS2_12policy_hub_t12policy_500_tElN6thrust24THRUST_300001_SM_1000_NS8cuda_cub10__tabulate7functorINS7_6detail15normal_iteratorINS7_10device_ptrIiEEEENS7_6system6detail7generic6detail22compute_sequence_valueIivEElEEEEvT0_T1__param_1[16]
)
.maxntid 256
{
	.reg .pred 	%p<4>;
	.reg .b32 	%r<18>;
	.reg .b64 	%rd<20>;

	ld.param.u64 	%rd7, [_ZN3cub18CUB_300001_SM_10006detail8for_each13static_kernelINS2_12policy_hub_t12policy_500_tElN6thrust24THRUST_300001_SM_1000_NS8cuda_cub10__tabulate7functorINS7_6detail15normal_iteratorINS7_10device_ptrIiEEEENS7_6system6detail7generic6detail22compute_sequence_valueIivEElEEEEvT0_T1__param_1];
	ld.param.u64 	%rd8, [_ZN3cub18CUB_300001_SM_10006detail8for_each13static_kernelINS2_12policy_hub_t12policy_500_tElN6thrust24THRUST_300001_SM_1000_NS8cuda_cub10__tabulate7functorINS7_6detail15normal_iteratorINS7_10device_ptrIiEEEENS7_6system6detail7generic6detail22compute_sequence_valueIivEElEEEEvT0_T1__param_0];
	ld.param.v2.u32 	{%r3, %r4}, [_ZN3cub18CUB_300001_SM_10006detail8for_each13static_kernelINS2_12policy_hub_t12policy_500_tElN6thrust24THRUST_300001_SM_1000_NS8cuda_cub10__tabulate7functorINS7_6detail15normal_iteratorINS7_10device_ptrIiEEEENS7_6system6detail7generic6detail22compute_sequence_valueIivEElEEEEvT0_T1__param_1+8];
	mov.u32 	%r5, %ctaid.x;
	mul.wide.u32 	%rd1, %r5, 512;
	sub.s64 	%rd2, %rd8, %rd1;
	setp.lt.s64 	%p1, %rd2, 512;
	@%p1 bra 	$L__BB2_2;
	mov.u32 	%r13, %tid.x;
	cvta.to.global.u64 	%rd15, %rd7;
	cvt.u64.u32 	%rd16, %r13;
	add.s64 	%rd17, %rd1, %rd16;
	cvt.u32.u64 	%r14, %rd17;
	mad.lo.s32 	%r15, %r4, %r14, %r3;
	shl.b64 	%rd18, %rd17, 2;
	add.s64 	%rd19, %rd15, %rd18;
	st.global.u32 	[%rd19], %r15;
	add.s32 	%r16, %r14, 256;
	mad.lo.s32 	%r17, %r4, %r16, %r3;
	st.global.u32 	[%rd19+1024], %r17;
	bra.uni 	$L__BB2_6;
$L__BB2_2:
	cvta.to.global.u64 	%rd3, %rd7;
	mov.u32 	%r6, %tid.x;
	cvt.s64.s32 	%rd4, %rd2;
	cvt.u64.u32 	%rd5, %r6;
	setp.le.s64 	%p2, %rd4, %rd5;
	@%p2 bra 	$L__BB2_4;
	add.s64 	%rd9, %rd1, %rd5;
	cvt.u32.u64 	%r7, %rd9;
	mad.lo.s32 	%r8, %r4, %r7, %r3;
	shl.b64 	%rd10, %rd9, 2;
	add.s64 	%rd11, %rd3, %rd10;
	st.global.u32 	[%rd11], %r8;
$L__BB2_4:
	cvt.u32.u64 	%r9, %rd5;
	add.s32 	%r10, %r9, 256;
	cvt.u64.u32 	%rd6, %r10;
	setp.le.s64 	%p3, %rd4, %rd6;
	@%p3 bra 	$L__BB2_6;
	add.s64 	%rd12, %rd1, %rd6;
	shl.b64 	%rd13, %rd12, 2;
	cvt.u32.u64 	%r11, %rd12;
	mad.lo.s32 	%r12, %r4, %r11, %r3;
	add.s64 	%rd14, %rd13, %rd3;
	st.global.u32 	[%rd14], %r12;
$L__BB2_6:
	ret;

}
	// .globl	_ZN3cub18CUB_300001_SM_10006detail9transform16transform_kernelINS2_10policy_hubILb1EN4cuda3std3__45tupleIJN6thrust24THRUST_300001_SM_1000_NS6detail15normal_iteratorINSA_10device_ptrIiEEEEEEEE10policy1000Ei6SquareNSA_25transform_output_iteratorISJ_SF_EEJPiEEEvT0_iT1_T2_DpNS2_10kernel_argIT3_EE
.visible .entry _ZN3cub18CUB_300001_SM_10006detail9transform16transform_kernelINS2_10policy_hubILb1EN4cuda3std3__45tupleIJN6thrust24THRUST_300001_SM_1000_NS6detail15normal_iteratorINSA_10device_ptrIiEEEEEEEE10policy1000Ei6SquareNSA_25transform_output_iteratorISJ_SF_EEJPiEEEvT0_iT1_T2_DpNS2_10kernel_argIT3_EE(
	.param .u32 _ZN3cub18CUB_300001_SM_10006detail9transform16transform_kernelINS2_10policy_hubILb1EN4cuda3std3__45tupleIJN6thrust24THRUST_300001_SM_1000_NS6detail15normal_iteratorINSA_10device_ptrIiEEEEEEEE10policy1000Ei6SquareNSA_25transform_output_iteratorISJ_SF_EEJPiEEEvT0_iT1_T2_DpNS2_10kernel_argIT3_EE_param_0,
	.param .u32 _ZN3cub18CUB_300001_SM_10006detail9transform16transform_kernelINS2_10policy_hubILb1EN4cuda3std3__45tupleIJN6thrust24THRUST_300001_SM_1000_NS6detail15normal_iteratorINSA_10device_ptrIiEEEEEEEE10policy1000Ei6SquareNSA_25transform_output_iteratorISJ_SF_EEJPiEEEvT0_iT1_T2_DpNS2_10kernel_argIT3_EE_param_1,
	.param .align 1 .b8 _ZN3cub18CUB_300001_SM_10006detail9transform16transform_kernelINS2_10policy_hubILb1EN4cuda3std3__45tupleIJN6thrust24THRUST_300001_SM_1000_NS6detail15normal_iteratorINSA_10device_ptrIiEEEEEEEE10policy1000Ei6SquareNSA_25transform_output_iteratorISJ_SF_EEJPiEEEvT0_iT1_T2_DpNS2_10kernel_argIT3_EE_param_2[1],
	.param .align 8 .b8 _ZN3cub18CUB_300001_SM_10006detail9transform16transform_kernelINS2_10policy_hubILb1EN4cuda3std3__45tupleIJN6thrust24THRUST_300001_SM_1000_NS6detail15normal_iteratorINSA_10device_ptrIiEEEEEEEE10policy1000Ei6SquareNSA_25transform_output_iteratorISJ_SF_EEJPiEEEvT0_iT1_T2_DpNS2_10kernel_argIT3_EE_param_3[16],
	.param .align 8 .b8 _ZN3cub18CUB_300001_SM_10006detail9transform16transform_kernelINS2_10policy_hubILb1EN4cuda3std3__45tupleIJN6thrust24THRUST_300001_SM_1000_NS6detail15normal_iteratorINSA_10device_ptrIiEEEEEEEE10policy1000Ei6SquareNSA_25transform_output_iteratorISJ_SF_EEJPiEEEvT0_iT1_T2_DpNS2_10kernel_argIT3_EE_param_4[16]
)
.maxntid 128
{
	.reg .pred 	%p<37>;
	.reg .b32 	%r<216>;
	.reg .b64 	%rd<65>;

	ld.param.u32 	%r50, [_ZN3cub18CUB_300001_SM_10006detail9transform16transform_kernelINS2_10policy_hubILb1EN4cuda3std3__45tupleIJN6thrust24THRUST_300001_SM_1000_NS6detail15normal_iteratorINSA_10device_ptrIiEEEEEEEE10policy1000Ei6SquareNSA_25transform_output_iteratorISJ_SF_EEJPiEEEvT0_iT1_T2_DpNS2_10kernel_argIT3_EE_param_0];
	ld.param.u64 	%rd15, [_ZN3cub18CUB_300001_SM_10006detail9transform16transform_kernelINS2_10policy_hubILb1EN4cuda3std3__45tupleIJN6thrust24THRUST_300001_SM_1000_NS6detail15normal_iteratorINSA_10device_ptrIiEEEEEEEE10policy1000Ei6SquareNSA_25transform_output_iteratorISJ_SF_EEJPiEEEvT0_iT1_T2_DpNS2_10kernel_argIT3_EE_param_4];
	ld.param.u64 	%rd16, [_ZN3cub18CUB_300001_SM_10006detail9transform16transform_kernelINS2_10policy_hubILb1EN4cuda3std3__45tupleIJN6thrust24THRUST_300001_SM_1000_NS6detail15normal_iteratorINSA_10device_ptrIiEEEEEEEE10policy1000Ei6SquareNSA_25transform_output_iteratorISJ_SF_EEJPiEEEvT0_iT1_T2_DpNS2_10kernel_argIT3_EE_param_3];
	ld.param.u32 	%r49, [_ZN3cub18CUB_300001_SM_10006detail9transform16transform_kernelINS2_10policy_hubILb1EN4cuda3std3__45tupleIJN6thrust24THRUST_300001_SM_1000_NS6detail15normal_iteratorINSA_10device_ptrIiEEEEEEEE10policy1000Ei6SquareNSA_25transform_output_iteratorISJ_SF_EEJPiEEEvT0_iT1_T2_DpNS2_10kernel_argIT3_EE_param_1];
	cvta.to.global.u64 	%rd1, %rd16;
	cvta.to.global.u64 	%rd2, %rd15;
	shl.b32 	%r1, %r49, 7;
	mov.u32 	%r51, %ctaid.x;
	mul.lo.s32 	%r2, %r1, %r51;
	sub.s32 	%r3, %r50, %r2;
	min.s32 	%r4, %r1, %r3;
	shl.b32 	%r5, %r4, 2;
	mov.u32 	%r6, %tid.x;
	shl.b32 	%r204, %r6, 7;
	setp.ge.s32 	%p1, %r204, %r5;
	@%p1 bra 	$L__BB3_3;
	mul.wide.u32 	%rd17, %r6, 128;
	add.s64 	%rd18, %rd2, %rd17;
	mul.wide.s32 	%rd19, %r2, 4;
	add.s64 	%rd63, %rd18, %rd19;
$L__BB3_2:
	.pragma "nounroll";
	// begin inline asm
	prefetch.global.L2 [%rd63];
	// end inline asm
	add.s32 	%r204, %r204, 16384;
	add.s64 	%rd63, %rd63, 16384;
	setp.lt.s32 	%p2, %r204, %r5;
	@%p2 bra 	$L__BB3_2;
$L__BB3_3:
	mul.wide.s32 	%rd21, %r2, 4;
	add.s64 	%rd6, %rd2, %rd21;
	add.s64 	%rd7, %rd1, %rd21;
	setp.gt.s32 	%p3, %r1, %r3;
	@%p3 bra 	$L__BB3_17;
	setp.lt.s32 	%p4, %r49, 1;
	@%p4 bra 	$L__BB3_58;
	and.b32  	%r10, %r49, 15;
	setp.lt.u32 	%p5, %r49, 16;
	mov.b32 	%r211, 0;
	@%p5 bra 	$L__BB3_8;
	and.b32  	%r211, %r49, 2147483632;
	neg.s32 	%r206, %r211;
	add.s32 	%r205, %r6, 1152;
	mul.wide.u32 	%rd64, %r6, 4;
$L__BB3_7:
	.pragma "nounroll";
	mul.wide.s32 	%rd22, %r205, 4;
	add.s64 	%rd23, %rd22, 1536;
	add.s64 	%rd24, %rd6, %rd64;
	ld.global.u32 	%r53, [%rd24];
	mul.lo.s32 	%r54, %r53, %r53;
	add.s64 	%rd25, %rd7, %rd64;
	mul.lo.s32 	%r55, %r54, %r54;
	st.global.u32 	[%rd25], %r55;
	ld.global.u32 	%r56, [%rd24+512];
	mul.lo.s32 	%r57, %r56, %r56;
	mul.lo.s32 	%r58, %r57, %r57;
	st.global.u32 	[%rd25+512], %r58;
	ld.global.u32 	%r59, [%rd24+1024];
	mul.lo.s32 	%r60, %r59, %r59;
	mul.lo.s32 	%r61, %r60, %r60;
	st.global.u32 	[%rd25+1024], %r61;
	ld.global.u32 	%r62, [%rd24+1536];
	mul.lo.s32 	%r63, %r62, %r62;
	mul.lo.s32 	%r64, %r63, %r63;
	st.global.u32 	[%rd25+1536], %r64;
	ld.global.u32 	%r65, [%rd24+2048];
	mul.lo.s32 	%r66, %r65, %r65;
	mul.lo.s32 	%r67, %r66, %r66;
	st.global.u32 	[%rd25+2048], %r67;
	ld.global.u32 	%r68, [%rd24+2560];
	mul.lo.s32 	%r69, %r68, %r68;
	mul.lo.s32 	%r70, %r69, %r69;
	st.global.u32 	[%rd25+2560], %r70;
	ld.global.u32 	%r71, [%rd24+3072];
	mul.lo.s32 	%r72, %r71, %r71;
	mul.lo.s32 	%r73, %r72, %r72;
	st.global.u32 	[%rd25+3072], %r73;
	ld.global.u32 	%r74, [%rd24+3584];
	mul.lo.s32 	%r75, %r74, %r74;
	mul.lo.s32 	%r76, %r75, %r75;
	st.global.u32 	[%rd25+3584], %r76;
	ld.global.u32 	%r77, [%rd24+4096];
	mul.lo.s32 	%r78, %r77, %r77;
	mul.lo.s32 	%r79, %r78, %r78;
	st.global.u32 	[%rd25+4096], %r79;
	add.s64 	%rd26, %rd6, %rd23;
	ld.global.u32 	%r80, [%rd26+-1536];
	mul.lo.s32 	%r81, %r80, %r80;
	add.s64 	%rd27, %rd7, %rd23;
	mul.lo.s32 	%r82, %r81, %r81;
	st.global.u32 	[%rd27+-1536], %r82;
	ld.global.u32 	%r83, [%rd26+-1024];
	mul.lo.s32 	%r84, %r83, %r83;
	mul.lo.s32 	%r85, %r84, %r84;
	st.global.u32 	[%rd27+-1024], %r85;
	ld.global.u32 	%r86, [%rd26+-512];
	mul.lo.s32 	%r87, %r86, %r86;
	mul.lo.s32 	%r88, %r87, %r87;
	st.global.u32 	[%rd27+-512], %r88;
	ld.global.u32 	%r89, [%rd26];
	mul.lo.s32 	%r90, %r89, %r89;
	mul.lo.s32 	%r91, %r90, %r90;
	st.global.u32 	[%rd27], %r91;
	ld.global.u32 	%r92, [%rd26+512];
	mul.lo.s32 	%r93, %r92, %r92;
	mul.lo.s32 	%r94, %r93, %r93;
	st.global.u32 	[%rd27+512], %r94;
	ld.global.u32 	%r95, [%rd26+1024];
	mul.lo.s32 	%r96, %r95, %r95;
	mul.lo.s32 	%r97, %r96, %r96;
	st.global.u32 	[%rd27+1024], %r97;
	ld.global.u32 	%r98, [%rd26+1536];
	mul.lo.s32 	%r99, %r98, %r98;
	mul.lo.s32 	%r100, %r99, %r99;
	st.global.u32 	[%rd27+1536], %r100;
	add.s32 	%r206, %r206, 16;
	add.s32 	%r205, %r205, 2048;
	add.s64 	%rd64, %rd64, 8192;
	setp.eq.s32 	%p6, %r206, 0;
	@%p6 bra 	$L__BB3_8;
	bra.uni 	$L__BB3_7;
$L__BB3_8:
	setp.eq.s32 	%p7, %r10, 0;
	@%p7 bra 	$L__BB3_58;
	and.b32  	%r37, %r49, 7;
	setp.lt.u32 	%p8, %r10, 8;
	@%p8 bra 	$L__BB3_11;
	shl.b32 	%r101, %r211, 7;
	add.s32 	%r102, %r101, %r6;
	mul.wide.s32 	%rd28, %r102, 4;
	add.s64 	%rd29, %rd6, %rd28;
	ld.global.u32 	%r103, [%rd29];
	mul.lo.s32 	%r104, %r103, %r103;
	add.s64 	%rd30, %rd7, %rd28;
	mul.lo.s32 	%r105, %r104, %r104;
	st.global.u32 	[%rd30], %r105;
	ld.global.u32 	%r106, [%rd29+512];
	mul.lo.s32 	%r107, %r106, %r106;
	mul.lo.s32 	%r108, %r107, %r107;
	st.global.u32 	[%rd30+512], %r108;
	ld.global.u32 	%r109, [%rd29+1024];
	mul.lo.s32 	%r110, %r109, %r109;
	mul.lo.s32 	%r111, %r110, %r110;
	st.global.u32 	[%rd30+1024], %r111;
	ld.global.u32 	%r112, [%rd29+1536];
	mul.lo.s32 	%r113, %r112, %r112;
	mul.lo.s32 	%r114, %r113, %r113;
	st.global.u32 	[%rd30+1536], %r114;
	ld.global.u32 	%r115, [%rd29+2048];
	mul.lo.s32 	%r116, %r115, %r115;
	mul.lo.s32 	%r117, %r116, %r116;
	st.global.u32 	[%rd30+2048], %r117;
	ld.global.u32 	%r118, [%rd29+2560];
	mul.lo.s32 	%r119, %r118, %r118;
	mul.lo.s32 	%r120, %r119, %r119;
	st.global.u32 	[%rd30+2560], %r120;
	ld.global.u32 	%r121, [%rd29+3072];
	mul.lo.s32 	%r122, %r121, %r121;
	mul.lo.s32 	%r123, %r122, %r122;
	st.global.u32 	[%rd30+3072], %r123;
	ld.global.u32 	%r124, [%rd29+3584];
	mul.lo.s32 	%r125, %r124, %r124;
	mul.lo.s32 	%r126, %r125, %r125;
	st.global.u32 	[%rd30+3584], %r126;
	add.s32 	%r211, %r211, 8;
$L__BB3_11:
	setp.eq.s32 	%p9, %r37, 0;
	@%p9 bra 	$L__BB3_58;
	and.b32  	%r40, %r49, 3;
	setp.lt.u32 	%p10, %r37, 4;
	@%p10 bra 	$L__BB3_14;
	shl.b32 	%r127, %r211, 7;
	add.s32 	%r128, %r127, %r6;
	mul.wide.s32 	%rd31, %r128, 4;
	add.s64 	%rd32, %rd6, %rd31;
	ld.global.u32 	%r129, [%rd32];
	mul.lo.s32 	%r130, %r129, %r129;
	add.s64 	%rd33, %rd7, %rd31;
	mul.lo.s32 	%r131, %r130, %r130;
	st.global.u32 	[%rd33], %r131;
	ld.global.u32 	%r132, [%rd32+512];
	mul.lo.s32 	%r133, %r132, %r132;
	mul.lo.s32 	%r134, %r133, %r133;
	st.global.u32 	[%rd33+512], %r134;
	ld.global.u32 	%r135, [%rd32+1024];
	mul.lo.s32 	%r136, %r135, %r135;
	mul.lo.s32 	%r137, %r136, %r136;
	st.global.u32 	[%rd33+1024], %r137;
	ld.global.u32 	%r138, [%rd32+1536];
	mul.lo.s32 	%r139, %r138, %r138;
	mul.lo.s32 	%r140, %r139, %r139;
	st.global.u32 	[%rd33+1536], %r140;
	add.s32 	%r211, %r211, 4;
$L__BB3_14:
	setp.eq.s32 	%p11, %r40, 0;
	@%p11 bra 	$L__BB3_58;
	shl.b32 	%r141, %r211, 7;
	add.s32 	%r215, %r6, %r141;
	neg.s32 	%r214, %r40;
$L__BB3_16:
	.pragma "nounroll";
	mul.wide.s32 	%rd35, %r215, 4;
	add.s64 	%rd36, %rd7, %rd35;
	add.s64 	%rd37, %rd6, %rd35;
	ld.global.u32 	%r142, [%rd37];
	mul.lo.s32 	%r143, %r142, %r142;
	mul.lo.s32 	%r144, %r143, %r143;
	st.global.u32 	[%rd36], %r144;
	add.s32 	%r215, %r215, 128;
	add.s32 	%r214, %r214, 1;
	setp.ne.s32 	%p12, %r214, 0;
	@%p12 bra 	$L__BB3_16;
	bra.uni 	$L__BB3_58;
$L__BB3_17:
	setp.lt.s32 	%p13, %r49, 1;
	@%p13 bra 	$L__BB3_58;
	and.b32  	%r14, %r49, 7;
	setp.lt.u32 	%p14, %r49, 8;
	mov.b32 	%r208, 0;
	@%p14 bra 	$L__BB3_37;
	and.b32  	%r208, %r49, 2147483640;
	mov.b32 	%r207, 0;
$L__BB3_20:
	.pragma "nounroll";
	shl.b32 	%r147, %r207, 7;
	add.s32 	%r21, %r147, %r6;
	setp.ge.s32 	%p15, %r21, %r4;
	@%p15 bra 	$L__BB3_22;
	mul.wide.u32 	%rd38, %r21, 4;
	add.s64 	%rd39, %rd6, %rd38;
	ld.global.u32 	%r148, [%rd39];
	mul.lo.s32 	%r149, %r148, %r148;
	add.s64 	%rd40, %rd7, %rd38;
	mul.lo.s32 	%r150, %r149, %r149;
	st.global.u32 	[%rd40], %r150;
$L__BB3_22:
	add.s32 	%r151, %r21, 128;
	setp.ge.s32 	%p16, %r151, %r4;
	mul.wide.s32 	%rd41, %r151, 4;
	add.s64 	%rd11, %rd6, %rd41;
	add.s64 	%rd12, %rd7, %rd41;
	@%p16 bra 	$L__BB3_24;
	ld.global.u32 	%r152, [%rd11];
	mul.lo.s32 	%r153, %r152, %r152;
	mul.lo.s32 	%r154, %r153, %r153;
	st.global.u32 	[%rd12], %r154;
$L__BB3_24:
	add.s32 	%r155, %r21, 256;
	setp.ge.s32 	%p17, %r155, %r4;
	@%p17 bra 	$L__BB3_26;
	ld.global.u32 	%r156, [%rd11+512];
	mul.lo.s32 	%r157, %r156, %r156;
	mul.lo.s32 	%r158, %r157, %r157;
	st.global.u32 	[%rd12+512], %r158;
$L__BB3_26:
	add.s32 	%r159, %r21, 384;
	setp.ge.s32 	%p18, %r159, %r4;
	@%p18 bra 	$L__BB3_28;
	ld.global.u32 	%r160, [%rd11+1024];
	mul.lo.s32 	%r161, %r160, %r160;
	mul.lo.s32 	%r162, %r161, %r161;
	st.global.u32 	[%rd12+1024], %r162;
$L__BB3_28:
	add.s32 	%r163, %r21, 512;
	setp.ge.s32 	%p19, %r163, %r4;
	@%p19 bra 	$L__BB3_30;
	ld.global.u32 	%r164, [%rd11+1536];
	mul.lo.s32 	%r165, %r164, %r164;
	mul.lo.s32 	%r166, %r165, %r165;
	st.global.u32 	[%rd12+1536], %r166;
$L__BB3_30:
	add.s32 	%r167, %r21, 640;
	setp.ge.s32 	%p20, %r167, %r4;
	@%p20 bra 	$L__BB3_32;
	ld.global.u32 	%r168, [%rd11+2048];
	mul.lo.s32 	%r169, %r168, %r168;
	mul.lo.s32 	%r170, %r169, %r169;
	st.global.u32 	[%rd12+2048], %r170;
$L__BB3_32:
	add.s32 	%r171, %r21, 768;
	setp.ge.s32 	%p21, %r171, %r4;
	@%p21 bra 	$L__BB3_34;
	ld.global.u32 	%r172, [%rd11+2560];
	mul.lo.s32 	%r173, %r172, %r172;
	mul.lo.s32 	%r174, %r173, %r173;
	st.global.u32 	[%rd12+2560], %r174;
$L__BB3_34:
	add.s32 	%r175, %r21, 896;
	setp.ge.s32 	%p22, %r175, %r4;
	@%p22 bra 	$L__BB3_36;
	ld.global.u32 	%r176, [%rd11+3072];
	mul.lo.s32 	%r177, %r176, %r176;
	mul.lo.s32 	%r178, %r177, %r177;
	st.global.u32 	[%rd12+3072], %r178;
$L__BB3_36:
	add.s32 	%r207, %r207, 8;
	setp.ne.s32 	%p23, %r207, %r208;
	@%p23 bra 	$L__BB3_20;
$L__BB3_37:
	setp.eq.s32 	%p24, %r14, 0;
	@%p24 bra 	$L__BB3_58;
	and.b32  	%r24, %r49, 3;
	setp.lt.u32 	%p25, %r14, 4;
	@%p25 bra 	$L__BB3_48;
	shl.b32 	%r179, %r208, 7;
	add.s32 	%r25, %r179, %r6;
	setp.ge.s32 	%p26, %r25, %r4;
	@%p26 bra 	$L__BB3_41;
	mul.wide.s32 	%rd42, %r25, 4;
	add.s64 	%rd43, %rd6, %rd42;
	ld.global.u32 	%r180, [%rd43];
	mul.lo.s32 	%r181, %r180, %r180;
	add.s64 	%rd44, %rd7, %rd42;
	mul.lo.s32 	%r182, %r181, %r181;
	st.global.u32 	[%rd44], %r182;
$L__BB3_41:
	add.s32 	%r26, %r25, 128;
	setp.ge.s32 	%p27, %r26, %r4;
	@%p27 bra 	$L__BB3_43;
	mul.wide.s32 	%rd45, %r26, 4;
	add.s64 	%rd46, %rd6, %rd45;
	ld.global.u32 	%r183, [%rd46];
	mul.lo.s32 	%r184, %r183, %r183;
	add.s64 	%rd47, %rd7, %rd45;
	mul.lo.s32 	%r185, %r184, %r184;
	st.global.u32 	[%rd47], %r185;
$L__BB3_43:
	add.s32 	%r27, %r25, 256;
	setp.ge.s32 	%p28, %r27, %r4;
	@%p28 bra 	$L__BB3_45;
	mul.wide.s32 	%rd48, %r27, 4;
	add.s64 	%rd49, %rd6, %rd48;
	ld.global.u32 	%r186, [%rd49];
	mul.lo.s32 	%r187, %r186, %r186;
	add.s64 	%rd50, %rd7, %rd48;
	mul.lo.s32 	%r188, %r187, %r187;
	st.global.u32 	[%rd50], %r188;
$L__BB3_45:
	add.s32 	%r28, %r25, 384;
	setp.ge.s32 	%p29, %r28, %r4;
	@%p29 bra 	$L__BB3_47;
	mul.wide.s32 	%rd51, %r28, 4;
	add.s64 	%rd52, %rd6, %rd51;
	ld.global.u32 	%r189, [%rd52];
	mul.lo.s32 	%r190, %r189, %r189;
	add.s64 	%rd53, %rd7, %rd51;
	mul.lo.s32 	%r191, %r190, %r190;
	st.global.u32 	[%rd53], %r191;
$L__BB3_47:
	add.s32 	%r208, %r208, 4;
$L__BB3_48:
	setp.eq.s32 	%p30, %r24, 0;
	@%p30 bra 	$L__BB3_58;
	setp.eq.s32 	%p31, %r24, 1;
	@%p31 bra 	$L__BB3_55;
	shl.b32 	%r192, %r208, 7;
	add.s32 	%r31, %r192, %r6;
	setp.ge.s32 	%p32, %r31, %r4;
	@%p32 bra 	$L__BB3_52;
	mul.wide.s32 	%rd54, %r31, 4;
	add.s64 	%rd55, %rd6, %rd54;
	ld.global.u32 	%r193, [%rd55];
	mul.lo.s32 	%r194, %r193, %r193;
	add.s64 	%rd56, %rd7, %rd54;
	mul.lo.s32 	%r195, %r194, %r194;
	st.global.u32 	[%rd56], %r195;
$L__BB3_52:
	add.s32 	%r32, %r31, 128;
	setp.ge.s32 	%p33, %r32, %r4;
	@%p33 bra 	$L__BB3_54;
	mul.wide.s32 	%rd57, %r32, 4;
	add.s64 	%rd58, %rd6, %rd57;
	ld.global.u32 	%r196, [%rd58];
	mul.lo.s32 	%r197, %r196, %r196;
	add.s64 	%rd59, %rd7, %rd57;
	mul.lo.s32 	%r198, %r197, %r197;
	st.global.u32 	[%rd59], %r198;
$L__BB3_54:
	add.s32 	%r208, %r208, 2;
$L__BB3_55:
	and.b32  	%r199, %r49, 1;
	setp.eq.b32 	%p34, %r199, 1;
	not.pred 	%p35, %p34;
	@%p35 bra 	$L__BB3_58;
	shl.b32 	%r200, %r208, 7;
	add.s32 	%r35, %r200, %r6;
	setp.ge.s32 	%p36, %r35, %r4;
	@%p36 bra 	$L__BB3_58;
	mul.wide.s32 	%rd60, %r35, 4;
	add.s64 	%rd61, %rd6, %rd60;
	ld.global.u32 	%r201, [%rd61];
	mul.lo.s32 	%r202, %r201, %r201;
	add.s64 	%rd62, %rd7, %rd60;
	mul.lo.s32 	%r203, %r202, %r202;
	st.global.u32 	[%rd62], %r203;
$L__BB3_58:
	ret;

}
	// .globl	_ZN3cub18CUB_300001_SM_10006detail9transform16transform_kernelINS2_10policy_hubILb1EN4cuda3std3__45tupleIJN6thrust24THRUST_300001_SM_1000_NS6detail15normal_iteratorINSA_10device_ptrIiEEEEEEEE10policy1000El6SquareNSA_25transform_output_iteratorISJ_SF_EEJPiEEEvT0_iT1_T2_DpNS2_10kernel_argIT3_EE
.visible .entry _ZN3cub18CUB_300001_SM_10006detail9transform16transform_kernelINS2_10policy_hubILb1EN4cuda3std3__45tupleIJN6thrust24THRUST_300001_SM_1000_NS6detail15normal_iteratorINSA_10device_ptrIiEEEEEEEE10policy1000El6SquareNSA_25transform_output_iteratorISJ_SF_EEJPiEEEvT0_iT1_T2_DpNS2_10kernel_argIT3_EE(
	.param .u64 _ZN3cub18CUB_300001_SM_10006detail9transform16transform_kernelINS2_10policy_hubILb1EN4cuda3std3__45tupleIJN6thrust24THRUST_300001_SM_1000_NS6detail15normal_iteratorINSA_10device_ptrIiEEEEEEEE10policy1000El6SquareNSA_25transform_output_iteratorISJ_SF_EEJPiEEEvT0_iT1_T2_DpNS2_10kernel_argIT3_EE_param_0,
	.param .u32 _ZN3cub18CUB_300001_SM_10006detail9transform16transform_kernelINS2_10policy_hubILb1EN4cuda3std3__45tupleIJN6thrust24THRUST_300001_SM_1000_NS6detail15normal_iteratorINSA_10device_ptrIiEEEEEEEE10policy1000El6SquareNSA_25transform_output_iteratorISJ_SF_EEJPiEEEvT0_iT1_T2_DpNS2_10kernel_argIT3_EE_param_1,
	.param .align 1 .b8 _ZN3cub18CUB_300001_SM_10006detail9transform16transform_kernelINS2_10policy_hubILb1EN4cuda3std3__45tupleIJN6thrust24THRUST_300001_SM_1000_NS6detail15normal_iteratorINSA_10device_ptrIiEEEEEEEE10policy1000El6SquareNSA_25transform_output_iteratorISJ_SF_EEJPiEEEvT0_iT1_T2_DpNS2_10kernel_argIT3_EE_param_2[1],
	.param .align 8 .b8 _ZN3cub18CUB_300001_SM_10006detail9transform16transform_kernelINS2_10policy_hubILb1EN4cuda3std3__45tupleIJN6thrust24THRUST_300001_SM_1000_NS6detail15normal_iteratorINSA_10device_ptrIiEEEEEEEE10policy1000El6SquareNSA_25transform_output_iteratorISJ_SF_EEJPiEEEvT0_iT1_T2_DpNS2_10kernel_argIT3_EE_param_3[16],
	.param .align 8 .b8 _ZN3cub18CUB_300001_SM_10006detail9transform16transform_kernelINS2_10policy_hubILb1EN4cuda3std3__45tupleIJN6thrust24THRUST_300001_SM_1000_NS6detail15normal_iteratorINSA_10device_ptrIiEEEEEEEE10policy1000El6SquareNSA_25transform_output_iteratorISJ_SF_EEJPiEEEvT0_iT1_T2_DpNS2_10kernel_argIT3_EE_param_4[16]
)
.maxntid 128
{
	.reg .pred 	%p<37>;
	.reg .b32 	%r<213>;
	.reg .b64 	%rd<71>;

	ld.param.u64 	%rd16, [_ZN3cub18CUB_300001_SM_10006detail9transform16transform_kernelINS2_10policy_hubILb1EN4cuda3std3__45tupleIJN6thrust24THRUST_300001_SM_1000_NS6detail15normal_iteratorINSA_10device_ptrIiEEEEEEEE10policy1000El6SquareNSA_25transform_output_iteratorISJ_SF_EEJPiEEEvT0_iT1_T2_DpNS2_10kernel_argIT3_EE_param_0];
	ld.param.u64 	%rd17, [_ZN3cub18CUB_300001_SM_10006detail9transform16transform_kernelINS2_10policy_hubILb1EN4cuda3std3__45tupleIJN6thrust24THRUST_300001_SM_1000_NS6detail15normal_iteratorINSA_10device_ptrIiEEEEEEEE10policy1000El6SquareNSA_25transform_output_iteratorISJ_SF_EEJPiEEEvT0_iT1_T2_DpNS2_10kernel_argIT3_EE_param_4];
	ld.param.u64 	%rd18, [_ZN3cub18CUB_300001_SM_10006detail9transform16transform_kernelINS2_10policy_hubILb1EN4cuda3std3__45tupleIJN6thrust24THRUST_300001_SM_1000_NS6detail15normal_iteratorINSA_10device_ptrIiEEEEEEEE10policy1000El6SquareNSA_25transform_output_iteratorISJ_SF_EEJPiEEEvT0_iT1_T2_DpNS2_10kernel_argIT3_EE_param_3];
	ld.param.u32 	%r47, [_ZN3cub18CUB_300001_SM_10006detail9transform16transform_kernelINS2_10policy_hubILb1EN4cuda3std3__45tupleIJN6thrust24THRUST_300001_SM_1000_NS6detail15normal_iteratorINSA_10device_ptrIiEEEEEEEE10policy1000El6SquareNSA_25transform_output_iteratorISJ_SF_EEJPiEEEvT0_iT1_T2_DpNS2_10kernel_argIT3_EE_param_1];
	cvta.to.global.u64 	%rd1, %rd18;
	cvta.to.global.u64 	%rd2, %rd17;
	shl.b32 	%r1, %r47, 7;
	mov.u32 	%r48, %ctaid.x;
	cvt.u64.u32 	%rd19, %r48;
	cvt.s64.s32 	%rd20, %r1;
	mul.lo.s64 	%rd3, %rd20, %rd19;
	sub.s64 	%rd21, %rd16, %rd3;
	min.s64 	%rd22, %rd21, %rd20;
	cvt.u32.u64 	%r2, %rd22;
	shl.b32 	%r3, %r2, 2;
	mov.u32 	%r4, %tid.x;
	shl.b32 	%r201, %r4, 7;
	setp.ge.s32 	%p1, %r201, %r3;
	@%p1 bra 	$L__BB4_3;
	shl.b64 	%rd23, %rd3, 2;
	add.s64 	%rd24, %rd2, %rd23;
	mul.wide.u32 	%rd25, %r4, 128;
	add.s64 	%rd69, %rd24, %rd25;
$L__BB4_2:
	.pragma "nounroll";
	// begin inline asm
	prefetch.global.L2 [%rd69];
	// end inline asm
	add.s32 	%r201, %r201, 16384;
	add.s64 	%rd69, %rd69, 16384;
	setp.lt.s32 	%p2, %r201, %r3;
	@%p2 bra 	$L__BB4_2;
$L__BB4_3:
	shl.b64 	%rd27, %rd3, 2;
	add.s64 	%rd7, %rd2, %rd27;
	add.s64 	%rd8, %rd1, %rd27;
	setp.eq.s32 	%p3, %r1, %r2;
	@%p3 bra 	$L__BB4_45;
	setp.lt.s32 	%p4, %r47, 1;
	@%p4 bra 	$L__BB4_58;
	and.b32  	%r8, %r47, 7;
	setp.lt.u32 	%p5, %r47, 8;
	mov.b32 	%r210, 0;
	@%p5 bra 	$L__BB4_24;
	and.b32  	%r210, %r47, 2147483640;
	mov.b32 	%r204, 0;
$L__BB4_7:
	.pragma "nounroll";
	shl.b32 	%r51, %r204, 7;
	add.s32 	%r19, %r51, %r4;
	setp.ge.s32 	%p6, %r19, %r2;
	@%p6 bra 	$L__BB4_9;
	mul.wide.u32 	%rd28, %r19, 4;
	add.s64 	%rd29, %rd7, %rd28;
	ld.global.u32 	%r52, [%rd29];
	mul.lo.s32 	%r53, %r52, %r52;
	add.s64 	%rd30, %rd8, %rd28;
	mul.lo.s32 	%r54, %r53, %r53;
	st.global.u32 	[%rd30], %r54;
$L__BB4_9:
	add.s32 	%r55, %r19, 128;
	setp.ge.s32 	%p7, %r55, %r2;
	mul.wide.s32 	%rd31, %r55, 4;
	add.s64 	%rd12, %rd7, %rd31;
	add.s64 	%rd13, %rd8, %rd31;
	@%p7 bra 	$L__BB4_11;
	ld.global.u32 	%r56, [%rd12];
	mul.lo.s32 	%r57, %r56, %r56;
	mul.lo.s32 	%r58, %r57, %r57;
	st.global.u32 	[%rd13], %r58;
$L__BB4_11:
	add.s32 	%r59, %r19, 256;
	setp.ge.s32 	%p8, %r59, %r2;
	@%p8 bra 	$L__BB4_13;
	ld.global.u32 	%r60, [%rd12+512];
	mul.lo.s32 	%r61, %r60, %r60;
	mul.lo.s32 	%r62, %r61, %r61;
	st.global.u32 	[%rd13+512], %r62;
$L__BB4_13:
	add.s32 	%r63, %r19, 384;
	setp.ge.s32 	%p9, %r63, %r2;
	@%p9 bra 	$L__BB4_15;
	ld.global.u32 	%r64, [%rd12+1024];
	mul.lo.s32 	%r65, %r64, %r64;
	mul.lo.s32 	%r66, %r65, %r65;
	st.global.u32 	[%rd13+1024], %r66;
$L__BB4_15:
	add.s32 	%r67, %r19, 512;
	setp.ge.s32 	%p10, %r67, %r2;
	@%p10 bra 	$L__BB4_17;
	ld.global.u32 	%r68, [%rd12+1536];
	mul.lo.s32 	%r69, %r68, %r68;
	mul.lo.s32 	%r70, %r69, %r69;
	st.global.u32 	[%rd13+1536], %r70;
$L__BB4_17:
	add.s32 	%r71, %r19, 640;
	setp.ge.s32 	%p11, %r71, %r2;
	@%p11 bra 	$L__BB4_19;
	ld.global.u32 	%r72, [%rd12+2048];
	mul.lo.s32 	%r73, %r72, %r72;
	mul.lo.s32 	%r74, %r73, %r73;
	st.global.u32 	[%rd13+2048], %r74;
$L__BB4_19:
	add.s32 	%r75, %r19, 768;
	setp.ge.s32 	%p12, %r75, %r2;
	@%p12 bra 	$L__BB4_21;
	ld.global.u32 	%r76, [%rd12+2560];
	mul.lo.s32 	%r77, %r76, %r76;
	mul.lo.s32 	%r78, %r77, %r77;
	st.global.u32 	[%rd13+2560], %r78;
$L__BB4_21:
	add.s32 	%r79, %r19, 896;
	setp.ge.s32 	%p13, %r79, %r2;
	@%p13 bra 	$L__BB4_23;
	ld.global.u32 	%r80, [%rd12+3072];
	mul.lo.s32 	%r81, %r80, %r80;
	mul.lo.s32 	%r82, %r81, %r81;
	st.global.u32 	[%rd13+3072], %r82;
$L__BB4_23:
	add.s32 	%r204, %r204, 8;
	setp.eq.s32 	%p14, %r204, %r210;
	@%p14 bra 	$L__BB4_24;
	bra.uni 	$L__BB4_7;
$L__BB4_24:
	setp.eq.s32 	%p15, %r8, 0;
	@%p15 bra 	$L__BB4_58;
	and.b32  	%r35, %r47, 3;
	setp.lt.u32 	%p16, %r8, 4;
	@%p16 bra 	$L__BB4_35;
	shl.b32 	%r83, %r210, 7;
	add.s32 	%r36, %r83, %r4;
	setp.ge.s32 	%p17, %r36, %r2;
	@%p17 bra 	$L__BB4_28;
	mul.wide.s32 	%rd32, %r36, 4;
	add.s64 	%rd33, %rd7, %rd32;
	ld.global.u32 	%r84, [%rd33];
	mul.lo.s32 	%r85, %r84, %r84;
	add.s64 	%rd34, %rd8, %rd32;
	mul.lo.s32 	%r86, %r85, %r85;
	st.global.u32 	[%rd34], %r86;
$L__BB4_28:
	add.s32 	%r37, %r36, 128;
	setp.ge.s32 	%p18, %r37, %r2;
	@%p18 bra 	$L__BB4_30;
	mul.wide.s32 	%rd35, %r37, 4;
	add.s64 	%rd36, %rd7, %rd35;
	ld.global.u32 	%r87, [%rd36];
	mul.lo.s32 	%r88, %r87, %r87;
	add.s64 	%rd37, %rd8, %rd35;
	mul.lo.s32 	%r89, %r88, %r88;
	st.global.u32 	[%rd37], %r89;
$L__BB4_30:
	add.s32 	%r38, %r36, 256;
	setp.ge.s32 	%p19, %r38, %r2;
	@%p19 bra 	$L__BB4_32;
	mul.wide.s32 	%rd38, %r38, 4;
	add.s64 	%rd39, %rd7, %rd38;
	ld.global.u32 	%r90, [%rd39];
	mul.lo.s32 	%r91, %r90, %r90;
	add.s64 	%rd40, %rd8, %rd38;
	mul.lo.s32 	%r92, %r91, %r91;
	st.global.u32 	[%rd40], %r92;
$L__BB4_32:
	add.s32 	%r39, %r36, 384;
	setp.ge.s32 	%p20, %r39, %r2;
	@%p20 bra 	$L__BB4_34;
	mul.wide.s32 	%rd41, %r39, 4;
	add.s64 	%rd42, %rd7, %rd41;
	ld.global.u32 	%r93, [%rd42];
	mul.lo.s32 	%r94, %r93, %r93;
	add.s64 	%rd43, %rd8, %rd41;
	mul.lo.s32 	%r95, %r94, %r94;
	st.global.u32 	[%rd43], %r95;
$L__BB4_34:
	add.s32 	%r210, %r210, 4;
$L__BB4_35:
	setp.eq.s32 	%p21, %r35, 0;
	@%p21 bra 	$L__BB4_58;
	setp.eq.s32 	%p22, %r35, 1;
	@%p22 bra 	$L__BB4_42;
	shl.b32 	%r96, %r210, 7;
	add.s32 	%r42, %r96, %r4;
	setp.ge.s32 	%p23, %r42, %r2;
	@%p23 bra 	$L__BB4_39;
	mul.wide.s32 	%rd44, %r42, 4;
	add.s64 	%rd45, %rd7, %rd44;
	ld.global.u32 	%r97, [%rd45];
	mul.lo.s32 	%r98, %r97, %r97;
	add.s64 	%rd46, %rd8, %rd44;
	mul.lo.s32 	%r99, %r98, %r98;
	st.global.u32 	[%rd46], %r99;
$L__BB4_39:
	add.s32 	%r43, %r42, 128;
	setp.ge.s32 	%p24, %r43, %r2;
	@%p24 bra 	$L__BB4_41;
	mul.wide.s32 	%rd47, %r43, 4;
	add.s64 	%rd48, %rd7, %rd47;
	ld.global.u32 	%r100, [%rd48];
	mul.lo.s32 	%r101, %r100, %r100;
	add.s64 	%rd49, %rd8, %rd47;
	mul.lo.s32 	%r102, %r101, %r101;
	st.global.u32 	[%rd49], %r102;
$L__BB4_41:
	add.s32 	%r210, %r210, 2;
$L__BB4_42:
	and.b32  	%r103, %r47, 1;
	setp.eq.b32 	%p25, %r103, 1;
	not.pred 	%p26, %p25;
	@%p26 bra 	$L__BB4_58;
	shl.b32 	%r104, %r210, 7;
	add.s32 	%r46, %r104, %r4;
	setp.ge.s32 	%p27, %r46, %r2;
	@%p27 bra 	$L__BB4_58;
	mul.wide.s32 	%rd50, %r46, 4;
	add.s64 	%rd51, %rd7, %rd50;
	ld.global.u32 	%r105, [%rd51];
	mul.lo.s32 	%r106, %r105, %r105;
	add.s64 	%rd52, %rd8, %rd50;
	mul.lo.s32 	%r107, %r106, %r106;
	st.global.u32 	[%rd52], %r107;
	bra.uni 	$L__BB4_58;
$L__BB4_45:
	setp.lt.s32 	%p28, %r47, 1;
	@%p28 bra 	$L__BB4_58;
	and.b32  	%r10, %r47, 15;
	setp.lt.u32 	%p29, %r47, 16;
	mov.b32 	%r206, 0;
	@%p29 bra 	$L__BB4_49;
	and.b32  	%r206, %r47, 2147483632;
	neg.s32 	%r203, %r206;
	add.s32 	%r202, %r4, 1152;
	mul.wide.u32 	%rd70, %r4, 4;
$L__BB4_48:
	.pragma "nounroll";
	mul.wide.s32 	%rd53, %r202, 4;
	add.s64 	%rd54, %rd53, 1536;
	add.s64 	%rd55, %rd7, %rd70;
	ld.global.u32 	%r109, [%rd55];
	mul.lo.s32 	%r110, %r109, %r109;
	add.s64 	%rd56, %rd8, %rd70;
	mul.lo.s32 	%r111, %r110, %r110;
	st.global.u32 	[%rd56], %r111;
	ld.global.u32 	%r112, [%rd55+512];
	mul.lo.s32 	%r113, %r112, %r112;
	mul.lo.s32 	%r114, %r113, %r113;
	st.global.u32 	[%rd56+512], %r114;
	ld.global.u32 	%r115, [%rd55+1024];
	mul.lo.s32 	%r116, %r115, %r115;
	mul.lo.s32 	%r117, %r116, %r116;
	st.global.u32 	[%rd56+1024], %r117;
	ld.global.u32 	%r118, [%rd55+1536];
	mul.lo.s32 	%r119, %r118, %r118;
	mul.lo.s32 	%r120, %r119, %r119;
	st.global.u32 	[%rd56+1536], %r120;
	ld.global.u32 	%r121, [%rd55+2048];
	mul.lo.s32 	%r122, %r121, %r121;
	mul.lo.s32 	%r123, %r122, %r122;
	st.global.u32 	[%rd56+2048], %r123;
	ld.global.u32 	%r124, [%rd55+2560];
	mul.lo.s32 	%r125, %r124, %r124;
	mul.lo.s32 	%r126, %r125, %r125;
	st.global.u32 	[%rd56+2560], %r126;
	ld.global.u32 	%r127, [%rd55+3072];
	mul.lo.s32 	%r128, %r127, %r127;
	mul.lo.s32 	%r129, %r128, %r128;
	st.global.u32 	[%rd56+3072], %r129;
	ld.global.u32 	%r130, [%rd55+3584];
	mul.lo.s32 	%r131, %r130, %r130;
	mul.lo.s32 	%r132, %r131, %r131;
	st.global.u32 	[%rd56+3584], %r132;
	ld.global.u32 	%r133, [%rd55+4096];
	mul.lo.s32 	%r134, %r133, %r133;
	mul.lo.s32 	%r135, %r134, %r134;
	st.global.u32 	[%rd56+4096], %r135;
	add.s64 	%rd57, %rd7, %rd54;
	ld.global.u32 	%r136, [%rd57+-1536];
	mul.lo.s32 	%r137, %r136, %r136;
	add.s64 	%rd58, %rd8, %rd54;
	mul.lo.s32 	%r138, %r137, %r137;
	st.global.u32 	[%rd58+-1536], %r138;
	ld.global.u32 	%r139, [%rd57+-1024];
	mul.lo.s32 	%r140, %r139, %r139;
	mul.lo.s32 	%r141, %r140, %r140;
	st.global.u32 	[%rd58+-1024], %r141;
	ld.global.u32 	%r142, [%rd57+-512];
	mul.lo.s32 	%r143, %r142, %r142;
	mul.lo.s32 	%r144, %r143, %r143;
	st.global.u32 	[%rd58+-512], %r144;
	ld.global.u32 	%r145, [%rd57];
	mul.lo.s32 	%r146, %r145, %r145;
	mul.lo.s32 	%r147, %r146, %r146;
	st.global.u32 	[%rd58], %r147;
	ld.global.u32 	%r148, [%rd57+512];
	mul.lo.s32 	%r149, %r148, %r148;
	mul.lo.s32 	%r150, %r149, %r149;
	st.global.u32 	[%rd58+512], %r150;
	ld.global.u32 	%r151, [%rd57+1024];
	mul.lo.s32 	%r152, %r151, %r151;
	mul.lo.s32 	%r153, %r152, %r152;
	st.global.u32 	[%rd58+1024], %r153;
	ld.global.u32 	%r154, [%rd57+1536];
	mul.lo.s32 	%r155, %r154, %r154;
	mul.lo.s32 	%r156, %r155, %r155;
	st.global.u32 	[%rd58+1536], %r156;
	add.s32 	%r203, %r203, 16;
	add.s32 	%r202, %r202, 2048;
	add.s64 	%rd70, %rd70, 8192;
	setp.eq.s32 	%p30, %r203, 0;
	@%p30 bra 	$L__BB4_49;
	bra.uni 	$L__BB4_48;
$L__BB4_49:
	setp.eq.s32 	%p31, %r10, 0;
	@%p31 bra 	$L__BB4_58;
	and.b32  	%r22, %r47, 7;
	setp.lt.u32 	%p32, %r10, 8;
	@%p32 bra 	$L__BB4_52;
	shl.b32 	%r157, %r206, 7;
	add.s32 	%r158, %r157, %r4;
	mul.wide.s32 	%rd59, %r158, 4;
	add.s64 	%rd60, %rd7, %rd59;
	ld.global.u32 	%r159, [%rd60];
	mul.lo.s32 	%r160, %r159, %r159;
	add.s64 	%rd61, %rd8, %rd59;
	mul.lo.s32 	%r161, %r160, %r160;
	st.global.u32 	[%rd61], %r161;
	ld.global.u32 	%r162, [%rd60+512];
	mul.lo.s32 	%r163, %r162, %r162;
	mul.lo.s32 	%r164, %r163, %r163;
	st.global.u32 	[%rd61+512], %r164;
	ld.global.u32 	%r165, [%rd60+1024];
	mul.lo.s32 	%r166, %r165, %r165;
	mul.lo.s32 	%r167, %r166, %r166;
	st.global.u32 	[%rd61+1024], %r167;
	ld.global.u32 	%r168, [%rd60+1536];
	mul.lo.s32 	%r169, %r168, %r168;
	mul.lo.s32 	%r170, %r169, %r169;
	st.global.u32 	[%rd61+1536], %r170;
	ld.global.u32 	%r171, [%rd60+2048];
	mul.lo.s32 	%r172, %r171, %r171;
	mul.lo.s32 	%r173, %r172, %r172;
	st.global.u32 	[%rd61+2048], %r173;
	ld.global.u32 	%r174, [%rd60+2560];
	mul.lo.s32 	%r175, %r174, %r174;
	mul.lo.s32 	%r176, %r175, %r175;
	st.global.u32 	[%rd61+2560], %r176;
	ld.global.u32 	%r177, [%rd60+3072];
	mul.lo.s32 	%r178, %r177, %r177;
	mul.lo.s32 	%r179, %r178, %r178;
	st.global.u32 	[%rd61+3072], %r179;
	ld.global.u32 	%r180, [%rd60+3584];
	mul.lo.s32 	%r181, %r180, %r180;
	mul.lo.s32 	%r182, %r181, %r181;
	st.global.u32 	[%rd61+3584], %r182;
	add.s32 	%r206, %r206, 8;
$L__BB4_52:
	setp.eq.s32 	%p33, %r22, 0;
	@%p33 bra 	$L__BB4_58;
	and.b32  	%r25, %r47, 3;
	setp.lt.u32 	%p34, %r22, 4;
	@%p34 bra 	$L__BB4_55;
	shl.b32 	%r183, %r206, 7;
	add.s32 	%r184, %r183, %r4;
	mul.wide.s32 	%rd62, %r184, 4;
	add.s64 	%rd63, %rd7, %rd62;
	ld.global.u32 	%r185, [%rd63];
	mul.lo.s32 	%r186, %r185, %r185;
	add.s64 	%rd64, %rd8, %rd62;
	mul.lo.s32 	%r187, %r186, %r186;
	st.global.u32 	[%rd64], %r187;
	ld.global.u32 	%r188, [%rd63+512];
	mul.lo.s32 	%r189, %r188, %r188;
	mul.lo.s32 	%r190, %r189, %r189;
	st.global.u32 	[%rd64+512], %r190;
	ld.global.u32 	%r191, [%rd63+1024];
	mul.lo.s32 	%r192, %r191, %r191;
	mul.lo.s32 	%r193, %r192, %r192;
	st.global.u32 	[%rd64+1024], %r193;
	ld.global.u32 	%r194, [%rd63+1536];
	mul.lo.s32 	%r195, %r194, %r194;
	mul.lo.s32 	%r196, %r195, %r195;
	st.global.u32 	[%rd64+1536], %r196;
	add.s32 	%r206, %r206, 4;
$L__BB4_55:
	setp.eq.s32 	%p35, %r25, 0;
	@%p35 bra 	$L__BB4_58;
	shl.b32 	%r197, %r206, 7;
	add.s32 	%r209, %r4, %r197;
	neg.s32 	%r208, %r25;
$L__BB4_57:
	.pragma "nounroll";
	mul.wide.s32 	%rd66, %r209, 4;
	add.s64 	%rd67, %rd8, %rd66;
	add.s64 	%rd68, %rd7, %rd66;
	ld.global.u32 	%r198, [%rd68];
	mul.lo.s32 	%r199, %r198, %r198;
	mul.lo.s32 	%r200, %r199, %r199;
	st.global.u32 	[%rd67], %r200;
	add.s32 	%r209, %r209, 128;
	add.s32 	%r208, %r208, 1;
	setp.eq.s32 	%p36, %r208, 0;
	@%p36 bra 	$L__BB4_58;
	bra.uni 	$L__BB4_57;
$L__BB4_58:
	ret;

}


// ===== COMPILED SASS (sm_100) =====

	.target	sm_100

	.elftype	@"ET_EXEC"


//--------------------- .note.nv.tkinfo           --------------------------
	.section	.note.nv.tkinfo,"",@"SHT_NOTE"
	.sectionflags	@"SHF_NOTE_NV_TKINFO"
	.tkinfo
        /*0018*/ 	.word	0x00000002
        /*0030*/ 	.string	""
        /*0030*/ 	.string	"ptxas"
        /*0030*/ 	.string	"Cuda compilation tools, release 13.0, V13.0.88"
        /*0030*/ 	.string	"Build cuda_13.0.r13.0/compiler.36424714_0"
        /*0030*/ 	.string	"-arch sm_100 -m 64 "



//--------------------- .note.nv.cuinfo           --------------------------
	.section	.note.nv.cuinfo,"",@"SHT_NOTE"
	.sectionflags	@"SHF_NOTE_NV_CUINFO"
        /*0018*/ 	.short	0x0002
        /*001a*/ 	.short	0x0064
        /*001c*/ 	.short	0x0082
	.zero		2


//--------------------- .nv.info                  --------------------------
	.section	.nv.info,"",@"SHT_CUDA_INFO"
	.align	4


	//----- nvinfo : EIATTR_REGCOUNT
	.align		4
        /*0000*/ 	.byte	0x04, 0x2f
        /*0002*/ 	.short	(.L_44 - .L_43)
	.align		4
.L_43:
        /*0004*/ 	.word	index@(_ZN3cub18CUB_300001_SM_10006detail11EmptyKernelIvEEvv)
        /*0008*/ 	.word	0x00000004


	//----- nvinfo : EIATTR_FRAME_SIZE
	.align		4
.L_44:
        /*000c*/ 	.byte	0x04, 0x11
        /*000e*/ 	.short	(.L_46 - .L_45)
	.align		4
.L_45:
        /*0010*/ 	.word	index@(_ZN3cub18CUB_300001_SM_10006detail11EmptyKernelIvEEvv)
        /*0014*/ 	.word	0x00000000


	//----- nvinfo : EIATTR_REGCOUNT
	.align		4
.L_46:
        /*0018*/ 	.byte	0x04, 0x2f
        /*001a*/ 	.short	(.L_48 - .L_47)
	.align		4
.L_47:
        /*001c*/ 	.word	index@(_ZN3cub18CUB_300001_SM_10006detail8for_each13static_kernelINS2_12policy_hub_t12policy_500_tEmN6thrust24THRUST_300001_SM_1000_NS8cuda_cub20__uninitialized_fill7functorINS7_10device_ptrIiEEiEEEEvT0_T1_)
        /*0020*/ 	.word	0x00000008


	//----- nvinfo : EIATTR_FRAME_SIZE
	.align		4
.L_48:
        /*0024*/ 	.byte	0x04, 0x11
        /*0026*/ 	.short	(.L_50 - .L_49)
	.align		4
.L_49:
        /*0028*/ 	.word	index@(_ZN3cub18CUB_300001_SM_10006detail8for_each13static_kernelINS2_12policy_hub_t12policy_500_tEmN6thrust24THRUST_300001_SM_1000_NS8cuda_cub20__uninitialized_fill7functorINS7_10device_ptrIiEEiEEEEvT0_T1_)
        /*002c*/ 	.word	0x00000000


	//----- nvinfo : EIATTR_REGCOUNT
	.align		4
.L_50:
        /*0030*/ 	.byte	0x04, 0x2f
        /*0032*/ 	.short	(.L_52 - .L_51)
	.align		4
.L_51:
        /*0034*/ 	.word	index@(_ZN3cub18CUB_300001_SM_10006detail8for_each13static_kernelINS2_12policy_hub_t12policy_500_tElN6thrust24THRUST_300001_SM_1000_NS8cuda_cub10__tabulate7functorINS7_6detail15normal_iteratorINS7_10device_ptrIiEEEENS7_6system6detail7generic6detail22compute_sequence_valueIivEElEEEEvT0_T1_)
        /*0038*/ 	.word	0x0000000a


	//----- nvinfo : EIATTR_FRAME_SIZE
	.align		4
.L_52:
        /*003c*/ 	.byte	0x04, 0x11
        /*003e*/ 	.short	(.L_54 - .L_53)
	.align		4
.L_53:
        /*0040*/ 	.word	index@(_ZN3cub18CUB_300001_SM_10006detail8for_each13static_kernelINS2_12policy_hub_t12policy_500_tElN6thrust24THRUST_300001_SM_1000_NS8cuda_cub10__tabulate7functorINS7_6detail15normal_iteratorINS7_10device_ptrIiEEEENS7_6system6detail7generic6detail22compute_sequence_valueIivEElEEEEvT0_T1_)
        /*0044*/ 	.word	0x00000000


	//----- nvinfo : EIATTR_REGCOUNT
	.align		4
.L_54:
        /*0048*/ 	.byte	0x04, 0x2f
        /*004a*/ 	.short	(.L_56 - .L_55)
	.align		4
.L_55:
        /*004c*/ 	.word	index@(_ZN3cub18CUB_300001_SM_10006detail9transform16transform_kernelINS2_10policy_hubILb1EN4cuda3std3__45tupleIJN6thrust24THRUST_300001_SM_1000_NS6detail15normal_iteratorINSA_10device_ptrIiEEEEEEEE10policy1000Ei6SquareNSA_25transform_output_iteratorISJ_SF_EEJPiEEEvT0_iT1_T2_DpNS2_10kernel_argIT3_EE)
        /*0050*/ 	.word	0x0000001c


	//----- nvinfo : EIATTR_FRAME_SIZE
	.align		4
.L_56:
        /*0054*/ 	.byte	0x04, 0x11
        /*0056*/ 	.short	(.L_58 - .L_57)
	.align		4
.L_57:
        /*0058*/ 	.word	index@(_ZN3cub18CUB_300001_SM_10006detail9transform16transform_kernelINS2_10policy_hubILb1EN4cuda3std3__45tupleIJN6thrust24THRUST_300001_SM_1000_NS6detail15normal_iteratorINSA_10device_ptrIiEEEEEEEE10policy1000Ei6SquareNSA_25transform_output_iteratorISJ_SF_EEJPiEEEvT0_iT1_T2_DpNS2_10kernel_argIT3_EE)
        /*005c*/ 	.word	0x00000000


	//----- nvinfo : EIATTR_REGCOUNT
	.align		4
.L_58:
        /*0060*/ 	.byte	0x04, 0x2f
        /*0062*/ 	.short	(.L_60 - .L_59)
	.align		4
.L_59:
        /*0064*/ 	.word	index@(_ZN3cub18CUB_300001_SM_10006detail9transform16transform_kernelINS2_10policy_hubILb1EN4cuda3std3__45tupleIJN6thrust24THRUST_300001_SM_1000_NS6detail15normal_iteratorINSA_10device_ptrIiEEEEEEEE10policy1000El6SquareNSA_25transform_output_iteratorISJ_SF_EEJPiEEEvT0_iT1_T2_DpNS2_10kernel_argIT3_EE)
        /*0068*/ 	.word	0x0000001c


	//----- nvinfo : EIATTR_FRAME_SIZE
	.align		4
.L_60:
        /*006c*/ 	.byte	0x04, 0x11
        /*006e*/ 	.short	(.L_62 - .L_61)
	.align		4
.L_61:
        /*0070*/ 	.word	index@(_ZN3cub18CUB_300001_SM_10006detail9transform16transform_kernelINS2_10policy_hubILb1EN4cuda3std3__45tupleIJN6thrust24THRUST_300001_SM_1000_NS6detail15normal_iteratorINSA_10device_ptrIiEEEEEEEE10policy1000El6SquareNSA_25transform_output_iteratorISJ_SF_EEJPiEEEvT0_iT1_T2_DpNS2_10kernel_argIT3_EE)
        /*0074*/ 	.word	0x00000000


	//----- nvinfo : EIATTR_MIN_STACK_SIZE
	.align		4
.L_62:
        /*0078*/ 	.byte	0x04, 0x12
        /*007a*/ 	.short	(.L_64 - .L_63)
	.align		4
.L_63:
        /*007c*/ 	.word	index@(_ZN3cub18CUB_300001_SM_10006detail9transform16transform_kernelINS2_10policy_hubILb1EN4cuda3std3__45tupleIJN6thrust24THRUST_300001_SM_1000_NS6detail15normal_iteratorINSA_10device_ptrIiEEEEEEEE10policy1000El6SquareNSA_25transform_output_iteratorISJ_SF_EEJPiEEEvT0_iT1_T2_DpNS2_10kernel_argIT3_EE)
        /*0080*/ 	.word	0x00000000


	//----- nvinfo : EIATTR_MIN_STACK_SIZE
	.align		4
.L_64:
        /*0084*/ 	.byte	0x04, 0x12
        /*0086*/ 	.short	(.L_66 - .L_65)
	.align		4
.L_65:
        /*0088*/ 	.word	index@(_ZN3cub18CUB_300001_SM_10006detail9transform16transform_kernelINS2_10policy_hubILb1EN4cuda3std3__45tupleIJN6thrust24THRUST_300001_SM_1000_NS6detail15normal_iteratorINSA_10device_ptrIiEEEEEEEE10policy1000Ei6SquareNSA_25transform_output_iteratorISJ_SF_EEJPiEEEvT0_iT1_T2_DpNS2_10kernel_argIT3_EE)
        /*008c*/ 	.word	0x00000000


	//----- nvinfo : EIATTR_MIN_STACK_SIZE
	.align		4
.L_66:
        /*0090*/ 	.byte	0x04, 0x12
        /*0092*/ 	.short	(.L_68 - .L_67)
	.align		4
.L_67:
        /*0094*/ 	.word	index@(_ZN3cub18CUB_300001_SM_10006detail8for_each13static_kernelINS2_12policy_hub_t12policy_500_tElN6thrust24THRUST_300001_SM_1000_NS8cuda_cub10__tabulate7functorINS7_6detail15normal_iteratorINS7_10device_ptrIiEEEENS7_6system6detail7generic6detail22compute_sequence_valueIivEElEEEEvT0_T1_)
        /*0098*/ 	.word	0x00000000


	//----- nvinfo : EIATTR_MIN_STACK_SIZE
	.align		4
.L_68:
        /*009c*/ 	.byte	0x04, 0x12
        /*009e*/ 	.short	(.L_70 - .L_69)
	.align		4
.L_69:
        /*00a0*/ 	.word	index@(_ZN3cub18CUB_300001_SM_10006detail8for_each13static_kernelINS2_12policy_hub_t12policy_500_tEmN6thrust24THRUST_300001_SM_1000_NS8cuda_cub20__uninitialized_fill7functorINS7_10device_ptrIiEEiEEEEvT0_T1_)
        /*00a4*/ 	.word	0x00000000


	//----- nvinfo : EIATTR_MIN_STACK_SIZE
	.align		4
.L_70:
        /*00a8*/ 	.byte	0x04, 0x12
        /*00aa*/ 	.short	(.L_72 - .L_71)
	.align		4
.L_71:
        /*00ac*/ 	.word	index@(_ZN3cub18CUB_300001_SM_10006detail11EmptyKernelIvEEvv)
        /*00b0*/ 	.word	0x00000000
.L_72:


//--------------------- .nv.compat                --------------------------
	.section	.nv.compat,"",@"SHT_CUDA_COMPAT_INFO"
	.align	4
        /*0000*/ 	.byte	0x02, 0x09, 0x00, 0x00, 0x02, 0x02, 0x01, 0x00, 0x02, 0x05, 0x05, 0x00, 0x03, 0x07, 0x01, 0x01
        /*0010*/ 	.byte	0x02, 0x03, 0x00, 0x00, 0x02, 0x06, 0x01, 0x00, 0x04, 0x0b, 0x08, 0x00, 0x09, 0x00, 0x00, 0x00
        /*0020*/ 	.byte	0x00, 0x00, 0x00, 0x00


//--------------------- .nv.info._ZN3cub18CUB_300001_SM_10006detail9transform16transform_kernelINS2_10policy_hubILb1EN4cuda3std3__45tupleIJN6thrust24THRUST_300001_SM_1000_NS6detail15normal_iteratorINSA_10device_ptrIiEEEEEEEE10policy1000El6SquareNSA_25transform_output_iteratorISJ_SF_EEJPiEEEvT0_iT1_T2_DpNS2_10kernel_argIT3_EE --------------------------
	.section	.nv.info._ZN3cub18CUB_300001_SM_10006detail9transform16transform_kernelINS2_10policy_hubILb1EN4cuda3std3__45tupleIJN6thrust24THRUST_300001_SM_1000_NS6detail15normal_iteratorINSA_10device_ptrIiEEEEEEEE10policy1000El6SquareNSA_25transform_output_iteratorISJ_SF_EEJPiEEEvT0_iT1_T2_DpNS2_10kernel_argIT3_EE,"",@"SHT_CUDA_INFO"
	.sectionflags	@""
	.align	4


	//----- nvinfo : EIATTR_CUDA_API_VERSION
	.align		4
        /*0000*/ 	.byte	0x04, 0x37
        /*0002*/ 	.short	(.L_74 - .L_73)
.L_73:
        /*0004*/ 	.word	0x00000082


	//----- nvinfo : EIATTR_KPARAM_INFO
	.align		4
.L_74:
        /*0008*/ 	.byte	0x04, 0x17
        /*000a*/ 	.short	(.L_76 - .L_75)
.L_75:
        /*000c*/ 	.word	0x00000000
        /*0010*/ 	.short	0x0004
        /*0012*/ 	.short	0x0020
        /*0014*/ 	.byte	0x00, 0xf0, 0x41, 0x00


	//----- nvinfo : EIATTR_KPARAM_INFO
	.align		4
.L_76:
        /*0018*/ 	.byte	0x04, 0x17
        /*001a*/ 	.short	(.L_78 - .L_77)
.L_77:
        /*001c*/ 	.word	0x00000000
        /*0020*/ 	.short	0x0003
        /*0022*/ 	.short	0x0010
        /*0024*/ 	.byte	0x00, 0xf0, 0x41, 0x00


	//----- nvinfo : EIATTR_KPARAM_INFO
	.align		4
.L_78:
        /*0028*/ 	.byte	0x04, 0x17
        /*002a*/ 	.short	(.L_80 - .L_79)
.L_79:
        /*002c*/ 	.word	0x00000000
        /*0030*/ 	.short	0x0002
        /*0032*/ 	.short	0x000c
        /*0034*/ 	.byte	0x00, 0xf0, 0x05, 0x00


	//----- nvinfo : EIATTR_KPARAM_INFO
	.align		4
.L_80:
        /*0038*/ 	.byte	0x04, 0x17
        /*003a*/ 	.short	(.L_82 - .L_81)
.L_81:
        /*003c*/ 	.word	0x00000000
        /*0040*/ 	.short	0x0001
        /*0042*/ 	.short	0x0008
        /*0044*/ 	.byte	0x00, 0xf0, 0x11, 0x00


	//----- nvinfo : EIATTR_KPARAM_INFO
	.align		4
.L_82:
        /*0048*/ 	.byte	0x04, 0x17
        /*004a*/ 	.short	(.L_84 - .L_83)
.L_83:
        /*004c*/ 	.word	0x00000000
        /*0050*/ 	.short	0x0000
        /*0052*/ 	.short	0x0000
        /*0054*/ 	.byte	0x00, 0xf0, 0x21, 0x00


	//----- nvinfo : EIATTR_SPARSE_MMA_MASK
	.align		4
.L_84:
        /*0058*/ 	.byte	0x03, 0x50
        /*005a*/ 	.short	0x0000


	//----- nvinfo : EIATTR_MAXREG_COUNT
	.align		4
        /*005c*/ 	.byte	0x03, 0x1b
        /*005e*/ 	.short	0x00ff


	//----- nvinfo : EIATTR_MERCURY_ISA_VERSION
	.align		4
        /*0060*/ 	.byte	0x03, 0x5f
        /*0062*/ 	.short	0x0101


	//----- nvinfo : EIATTR_VRC_CTA_INIT_COUNT
	.align		4
        /*0064*/ 	.byte	0x02, 0x4a
	.zero		1
	.zero		1


	//----- nvinfo : EIATTR_EXIT_INSTR_OFFSETS
	.align		4
        /*0068*/ 	.byte	0x04, 0x1c
        /*006a*/ 	.short	(.L_86 - .L_85)


	//   ....[0]....
.L_85:
        /*006c*/ 	.word	0x000002b0


	//   ....[1]....
        /*0070*/ 	.word	0x00000b40


	//   ....[2]....
        /*0074*/ 	.word	0x00000db0


	//   ....[3]....
        /*0078*/ 	.word	0x00000f10


	//   ....[4]....
        /*007c*/ 	.word	0x00000f40


	//   ....[5]....
        /*0080*/ 	.word	0x00000fb0


	//   ....[6]....
        /*0084*/ 	.word	0x00000fd0


	//   ....[7]....
        /*0088*/ 	.word	0x00001590


	//   ....[8]....
        /*008c*/ 	.word	0x00001820


	//   ....[9]....
        /*0090*/ 	.word	0x000019b0


	//   ....[10]....
        /*0094*/ 	.word	0x00001a60


	//----- nvinfo : EIATTR_MAX_THREADS
	.align		4
.L_86:
        /*0098*/ 	.byte	0x04, 0x05
        /*009a*/ 	.short	(.L_88 - .L_87)
.L_87:
        /*009c*/ 	.word	0x00000080
        /*00a0*/ 	.word	0x00000001
        /*00a4*/ 	.word	0x00000001


	//----- nvinfo : EIATTR_CRS_STACK_SIZE
	.align		4
.L_88:
        /*00a8*/ 	.byte	0x04, 0x1e
        /*00aa*/ 	.short	(.L_90 - .L_89)
.L_89:
        /*00ac*/ 	.word	0x00000000


	//----- nvinfo : EIATTR_CBANK_PARAM_SIZE
	.align		4
.L_90:
        /*00b0*/ 	.byte	0x03, 0x19
        /*00b2*/ 	.short	0x0030


	//----- nvinfo : EIATTR_PARAM_CBANK
	.align		4
        /*00b4*/ 	.byte	0x04, 0x0a
        /*00b6*/ 	.short	(.L_92 - .L_91)
	.align		4
.L_91:
        /*00b8*/ 	.word	index@(.nv.constant0._ZN3cub18CUB_300001_SM_10006detail9transform16transform_kernelINS2_10policy_hubILb1EN4cuda3std3__45tupleIJN6thrust24THRUST_300001_SM_1000_NS6detail15normal_iteratorINSA_10device_ptrIiEEEEEEEE10policy1000El6SquareNSA_25transform_output_iteratorISJ_SF_EEJPiEEEvT0_iT1_T2_DpNS2_10kernel_argIT3_EE)
        /*00bc*/ 	.short	0x0380
        /*00be*/ 	.short	0x0030


	//----- nvinfo : EIATTR_SW_WAR
	.align		4
.L_92:
        /*00c0*/ 	.byte	0x04, 0x36
        /*00c2*/ 	.short	(.L_94 - .L_93)
.L_93:
        /*00c4*/ 	.word	0x00000008
.L_94:


//--------------------- .nv.info._ZN3cub18CUB_300001_SM_10006detail9transform16transform_kernelINS2_10policy_hubILb1EN4cuda3std3__45tupleIJN6thrust24THRUST_300001_SM_1000_NS6detail15normal_iteratorINSA_10device_ptrIiEEEEEEEE10policy1000Ei6SquareNSA_25transform_output_iteratorISJ_SF_EEJPiEEEvT0_iT1_T2_DpNS2_10kernel_argIT3_EE --------------------------
	.section	.nv.info._ZN3cub18CUB_300001_SM_10006detail9transform16transform_kernelINS2_10policy_hubILb1EN4cuda3std3__45tupleIJN6thrust24THRUST_300001_SM_1000_NS6detail15normal_iteratorINSA_10device_ptrIiEEEEEEEE10policy1000Ei6SquareNSA_25transform_output_iteratorISJ_SF_EEJPiEEEvT0_iT1_T2_DpNS2_10kernel_argIT3_EE,"",@"SHT_CUDA_INFO"
	.sectionflags	@""
	.align	4


	//----- nvinfo : EIATTR_CUDA_API_VERSION
	.align		4
        /*0000*/ 	.byte	0x04, 0x37
        /*0002*/ 	.short	(.L_96 - .L_95)
.L_95:
        /*0004*/ 	.word	0x00000082


	//----- nvinfo : EIATTR_KPARAM_INFO
	.align		4
.L_96:
        /*0008*/ 	.byte	0x04, 0x17
        /*000a*/ 	.short	(.L_98 - .L_97)
.L_97:
        /*000c*/ 	.word	0x00000000
        /*0010*/ 	.short	0x0004
        /*0012*/ 	.short	0x0020
        /*0014*/ 	.byte	0x00, 0xf0, 0x41, 0x00


	//----- nvinfo : EIATTR_KPARAM_INFO
	.align		4
.L_98:
        /*0018*/ 	.byte	0x04, 0x17
        /*001a*/ 	.short	(.L_100 - .L_99)
.L_99:
        /*001c*/ 	.word	0x00000000
        /*0020*/ 	.short	0x0003
        /*0022*/ 	.short	0x0010
        /*0024*/ 	.byte	0x00, 0xf0, 0x41, 0x00


	//----- nvinfo : EIATTR_KPARAM_INFO
	.align		4
.L_100:
        /*0028*/ 	.byte	0x04, 0x17
        /*002a*/ 	.short	(.L_102 - .L_101)
.L_101:
        /*002c*/ 	.word	0x00000000
        /*0030*/ 	.short	0x0002
        /*0032*/ 	.short	0x0008
        /*0034*/ 	.byte	0x00, 0xf0, 0x05, 0x00


	//----- nvinfo : EIATTR_KPARAM_INFO
	.align		4
.L_102:
        /*0038*/ 	.byte	0x04, 0x17
        /*003a*/ 	.short	(.L_104 - .L_103)
.L_103:
        /*003c*/ 	.word	0x00000000
        /*0040*/ 	.short	0x0001
        /*0042*/ 	.short	0x0004
        /*0044*/ 	.byte	0x00, 0xf0, 0x11, 0x00


	//----- nvinfo : EIATTR_KPARAM_INFO
	.align		4
.L_104:
        /*0048*/ 	.byte	0x04, 0x17
        /*004a*/ 	.short	(.L_106 - .L_105)
.L_105:
        /*004c*/ 	.word	0x00000000
        /*0050*/ 	.short	0x0000
        /*0052*/ 	.short	0x0000
        /*0054*/ 	.byte	0x00, 0xf0, 0x11, 0x00


	//----- nvinfo : EIATTR_SPARSE_MMA_MASK
	.align		4
.L_106:
        /*0058*/ 	.byte	0x03, 0x50
        /*005a*/ 	.short	0x0000


	//----- nvinfo : EIATTR_MAXREG_COUNT
	.align		4
        /*005c*/ 	.byte	0x03, 0x1b
        /*005e*/ 	.short	0x00ff


	//----- nvinfo : EIATTR_MERCURY_ISA_VERSION
	.align		4
        /*0060*/ 	.byte	0x03, 0x5f
        /*0062*/ 	.short	0x0101


	//----- nvinfo : EIATTR_VRC_CTA_INIT_COUNT
	.align		4
        /*0064*/ 	.byte	0x02, 0x4a
	.zero		1
	.zero		1


	//----- nvinfo : EIATTR_EXIT_INSTR_OFFSETS
	.align		4
        /*0068*/ 	.byte	0x04, 0x1c
        /*006a*/ 	.short	(.L_108 - .L_107)


	//   ....[0]....
.L_107:
        /*006c*/ 	.word	0x000001f0


	//   ....[1]....
        /*0070*/ 	.word	0x000007b0


	//   ....[2]....
        /*0074*/ 	.word	0x00000a50


	//   ....[3]....
        /*0078*/ 	.word	0x00000be0


	//   ....[4]....
        /*007c*/ 	.word	0x00000cb0


	//   ....[5]....
        /*0080*/ 	.word	0x00000cd0


	//   ....[6]....
        /*0084*/ 	.word	0x000010f0


	//   ....[7]....
        /*0088*/ 	.word	0x00001360


	//   ....[8]....
        /*008c*/ 	.word	0x000014c0


	//   ....[9]....
        /*0090*/ 	.word	0x000014f0


	//   ....[10]....
        /*0094*/ 	.word	0x00001560


	//----- nvinfo : EIATTR_MAX_THREADS
	.align		4
.L_108:
        /*0098*/ 	.byte	0x04, 0x05
        /*009a*/ 	.short	(.L_110 - .L_109)
.L_109:
        /*009c*/ 	.word	0x00000080
        /*00a0*/ 	.word	0x00000001
        /*00a4*/ 	.word	0x00000001


	//----- nvinfo : EIATTR_CRS_STACK_SIZE
	.align		4
.L_110:
        /*00a8*/ 	.byte	0x04, 0x1e
        /*00aa*/ 	.short	(.L_112 - .L_111)
.L_111:
        /*00ac*/ 	.word	0x00000000


	//----- nvinfo : EIATTR_CBANK_PARAM_SIZE
	.align		4
.L_112:
        /*00b0*/ 	.byte	0x03, 0x19
        /*00b2*/ 	.short	0x0030


	//----- nvinfo : EIATTR_PARAM_CBANK
	.align		4
        /*00b4*/ 	.byte	0x04, 0x0a
        /*00b6*/ 	.short	(.L_114 - .L_113)
	.align		4
.L_113:
        /*00b8*/ 	.word	index@(.nv.constant0._ZN3cub18CUB_300001_SM_10006detail9transform16transform_kernelINS2_10policy_hubILb1EN4cuda3std3__45tupleIJN6thrust24THRUST_300001_SM_1000_NS6detail15normal_iteratorINSA_10device_ptrIiEEEEEEEE10policy1000Ei6SquareNSA_25transform_output_iteratorISJ_SF_EEJPiEEEvT0_iT1_T2_DpNS2_10kernel_argIT3_EE)
        /*00bc*/ 	.short	0x0380
        /*00be*/ 	.short	0x0030


	//----- nvinfo : EIATTR_SW_WAR
	.align		4
.L_114:
        /*00c0*/ 	.byte	0x04, 0x36
        /*00c2*/ 	.short	(.L_116 - .L_115)
.L_115:
        /*00c4*/ 	.word	0x00000008
.L_116:


//--------------------- .nv.info._ZN3cub18CUB_300001_SM_10006detail8for_each13static_kernelINS2_12policy_hub_t12policy_500_tElN6thrust24THRUST_300001_SM_1000_NS8cuda_cub10__tabulate7functorINS7_6detail15normal_iteratorINS7_10device_ptrIiEEEENS7_6system6detail7generic6detail22compute_sequence_valueIivEElEEEEvT0_T1_ --------------------------
	.section	.nv.info._ZN3cub18CUB_300001_SM_10006detail8for_each13static_kernelINS2_12policy_hub_t12policy_500_tElN6thrust24THRUST_300001_SM_1000_NS8cuda_cub10__tabulate7functorINS7_6detail15normal_iteratorINS7_10device_ptrIiEEEENS7_6system6detail7generic6detail22compute_sequence_valueIivEElEEEEvT0_T1_,"",@"SHT_CUDA_INFO"
	.sectionflags	@""
	.align	4


	//----- nvinfo : EIATTR_CUDA_API_VERSION
	.align		4
        /*0000*/ 	.byte	0x04, 0x37
        /*0002*/ 	.short	(.L_118 - .L_117)
.L_117:
        /*0004*/ 	.word	0x00000082


	//----- nvinfo : EIATTR_KPARAM_INFO
	.align		4
.L_118:
        /*0008*/ 	.byte	0x04, 0x17
        /*000a*/ 	.short	(.L_120 - .L_119)
.L_119:
        /*000c*/ 	.word	0x00000000
        /*0010*/ 	.short	0x0001
        /*0012*/ 	.short	0x0008
        /*0014*/ 	.byte	0x00, 0xf0, 0x41, 0x00


	//----- nvinfo : EIATTR_KPARAM_INFO
	.align		4
.L_120:
        /*0018*/ 	.byte	0x04, 0x17
        /*001a*/ 	.short	(.L_122 - .L_121)
.L_121:
        /*001c*/ 	.word	0x00000000
        /*0020*/ 	.short	0x0000
        /*0022*/ 	.short	0x0000
        /*0024*/ 	.byte	0x00, 0xf0, 0x21, 0x00


	//----- nvinfo : EIATTR_SPARSE_MMA_MASK
	.align		4
.L_122:
        /*0028*/ 	.byte	0x03, 0x50
        /*002a*/ 	.short	0x0000


	//----- nvinfo : EIATTR_MAXREG_COUNT
	.align		4
        /*002c*/ 	.byte	0x03, 0x1b
        /*002e*/ 	.short	0x00ff


	//----- nvinfo : EIATTR_MERCURY_ISA_VERSION
	.align		4
        /*0030*/ 	.byte	0x03, 0x5f
        /*0032*/ 	.short	0x0101


	//----- nvinfo : EIATTR_VRC_CTA_INIT_COUNT
	.align		4
        /*0034*/ 	.byte	0x02, 0x4a
	.zero		1
	.zero		1


	//----- nvinfo : EIATTR_EXIT_INSTR_OFFSETS
	.align		4
        /*0038*/ 	.byte	0x04, 0x1c
        /*003a*/ 	.short	(.L_124 - .L_123)


	//   ....[0]....
.L_123:
        /*003c*/ 	.word	0x00000160


	//   ....[1]....
        /*0040*/ 	.word	0x000002b0


	//   ....[2]....
        /*0044*/ 	.word	0x00000340


	//----- nvinfo : EIATTR_MAX_THREADS
	.align		4
.L_124:
        /*0048*/ 	.byte	0x04, 0x05
        /*004a*/ 	.short	(.L_126 - .L_125)
.L_125:
        /*004c*/ 	.word	0x00000100
        /*0050*/ 	.word	0x00000001
        /*0054*/ 	.word	0x00000001


	//----- nvinfo : EIATTR_CRS_STACK_SIZE
	.align		4
.L_126:
        /*0058*/ 	.byte	0x04, 0x1e
        /*005a*/ 	.short	(.L_128 - .L_127)
.L_127:
        /*005c*/ 	.word	0x00000000


	//----- nvinfo : EIATTR_CBANK_PARAM_SIZE
	.align		4
.L_128:
        /*0060*/ 	.byte	0x03, 0x19
        /*0062*/ 	.short	0x0018


	//----- nvinfo : EIATTR_PARAM_CBANK
	.align		4
        /*0064*/ 	.byte	0x04, 0x0a
        /*0066*/ 	.short	(.L_130 - .L_129)
	.align		4
.L_129:
        /*0068*/ 	.word	index@(.nv.constant0._ZN3cub18CUB_300001_SM_10006detail8for_each13static_kernelINS2_12policy_hub_t12policy_500_tElN6thrust24THRUST_300001_SM_1000_NS8cuda_cub10__tabulate7functorINS7_6detail15normal_iteratorINS7_10device_ptrIiEEEENS7_6system6detail7generic6detail22compute_sequence_valueIivEElEEEEvT0_T1_)
        /*006c*/ 	.short	0x0380
        /*006e*/ 	.short	0x0018


	//----- nvinfo : EIATTR_SW_WAR
	.align		4
.L_130:
        /*0070*/ 	.byte	0x04, 0x36
        /*0072*/ 	.short	(.L_132 - .L_131)
.L_131:
        /*0074*/ 	.word	0x00000008
.L_132:


//--------------------- .nv.info._ZN3cub18CUB_300001_SM_10006detail8for_each13static_kernelINS2_12policy_hub_t12policy_500_tEmN6thrust24THRUST_300001_SM_1000_NS8cuda_cub20__uninitialized_fill7functorINS7_10device_ptrIiEEiEEEEvT0_T1_ --------------------------
	.section	.nv.info._ZN3cub18CUB_300001_SM_10006detail8for_each13static_kernelINS2_12policy_hub_t12policy_500_tEmN6thrust24THRUST_300001_SM_1000_NS8cuda_cub20__uninitialized_fill7functorINS7_10device_ptrIiEEiEEEEvT0_T1_,"",@"SHT_CUDA_INFO"
	.sectionflags	@""
	.align	4


	//----- nvinfo : EIATTR_CUDA_API_VERSION
	.align		4
        /*0000*/ 	.byte	0x04, 0x37
        /*0002*/ 	.short	(.L_134 - .L_133)
.L_133:
        /*0004*/ 	.word	0x00000082


	//----- nvinfo : EIATTR_KPARAM_INFO
	.align		4
.L_134:
        /*0008*/ 	.byte	0x04, 0x17
        /*000a*/ 	.short	(.L_136 - .L_135)
.L_135:
        /*000c*/ 	.word	0x00000000
        /*0010*/ 	.short	0x0001
        /*0012*/ 	.short	0x0008
        /*0014*/ 	.byte	0x00, 0xf0, 0x41, 0x00


	//----- nvinfo : EIATTR_KPARAM_INFO
	.align		4
.L_136:
        /*0018*/ 	.byte	0x04, 0x17
        /*001a*/ 	.short	(.L_138 - .L_137)
.L_137:
        /*001c*/ 	.word	0x00000000
        /*0020*/ 	.short	0x0000
        /*0022*/ 	.short	0x0000
        /*0024*/ 	.byte	0x00, 0xf0, 0x21, 0x00


	//----- nvinfo : EIATTR_SPARSE_MMA_MASK
	.align		4
.L_138:
        /*0028*/ 	.byte	0x03, 0x50
        /*002a*/ 	.short	0x0000


	//----- nvinfo : EIATTR_MAXREG_COUNT
	.align		4
        /*002c*/ 	.byte	0x03, 0x1b
        /*002e*/ 	.short	0x00ff


	//----- nvinfo : EIATTR_MERCURY_ISA_VERSION
	.align		4
        /*0030*/ 	.byte	0x03, 0x5f
        /*0032*/ 	.short	0x0101


	//----- nvinfo : EIATTR_VRC_CTA_INIT_COUNT
	.align		4
        /*0034*/ 	.byte	0x02, 0x4a
	.zero		1
	.zero		1


	//----- nvinfo : EIATTR_EXIT_INSTR_OFFSETS
	.align		4
        /*0038*/ 	.byte	0x04, 0x1c
        /*003a*/ 	.short	(.L_140 - .L_139)


	//   ....[0]....
.L_139:
        /*003c*/ 	.word	0x00000130


	//   ....[1]....
        /*0040*/ 	.word	0x00000230


	//   ....[2]....
        /*0044*/ 	.word	0x00000260


	//----- nvinfo : EIATTR_MAX_THREADS
	.align		4
.L_140:
        /*0048*/ 	.byte	0x04, 0x05
        /*004a*/ 	.short	(.L_142 - .L_141)
.L_141:
        /*004c*/ 	.word	0x00000100
        /*0050*/ 	.word	0x00000001
        /*0054*/ 	.word	0x00000001


	//----- nvinfo : EIATTR_CBANK_PARAM_SIZE
	.align		4
.L_142:
        /*0058*/ 	.byte	0x03, 0x19
        /*005a*/ 	.short	0x0018


	//----- nvinfo : EIATTR_PARAM_CBANK
	.align		4
        /*005c*/ 	.byte	0x04, 0x0a
        /*005e*/ 	.short	(.L_144 - .L_143)
	.align		4
.L_143:
        /*0060*/ 	.word	index@(.nv.constant0._ZN3cub18CUB_300001_SM_10006detail8for_each13static_kernelINS2_12policy_hub_t12policy_500_tEmN6thrust24THRUST_300001_SM_1000_NS8cuda_cub20__uninitialized_fill7functorINS7_10device_ptrIiEEiEEEEvT0_T1_)
        /*0064*/ 	.short	0x0380
        /*0066*/ 	.short	0x0018


	//----- nvinfo : EIATTR_SW_WAR
	.align		4
.L_144:
        /*0068*/ 	.byte	0x04, 0x36
        /*006a*/ 	.short	(.L_146 - .L_145)
.L_145:
        /*006c*/ 	.word	0x00000008
.L_146:


//--------------------- .nv.info._ZN3cub18CUB_300001_SM_10006detail11EmptyKernelIvEEvv --------------------------
	.section	.nv.info._ZN3cub18CUB_300001_SM_10006detail11EmptyKernelIvEEvv,"",@"SHT_CUDA_INFO"
	.sectionflags	@""
	.align	4


	//----- nvinfo : EIATTR_CUDA_API_VERSION
	.align		4
        /*0000*/ 	.byte	0x04, 0x37
        /*0002*/ 	.short	(.L_148 - .L_147)
.L_147:
        /*0004*/ 	.word	0x00000082


	//----- nvinfo : EIATTR_SPARSE_MMA_MASK
	.align		4
.L_148:
        /*0008*/ 	.byte	0x03, 0x50
        /*000a*/ 	.short	0x0000


	//----- nvinfo : EIATTR_MAXREG_COUNT
	.align		4
        /*000c*/ 	.byte	0x03, 0x1b
        /*000e*/ 	.short	0x00ff


	//----- nvinfo : EIATTR_MERCURY_ISA_VERSION
	.align		4
        /*0010*/ 	.byte	0x03, 0x5f
        /*0012*/ 	.short	0x0101


	//----- nvinfo : EIATTR_VRC_CTA_INIT_COUNT
	.align		4
        /*0014*/ 	.byte	0x02, 0x4a
	.zero		1
	.zero		1


	//----- nvinfo : EIATTR_EXIT_INSTR_OFFSETS
	.align		4
        /*0018*/ 	.byte	0x04, 0x1c
        /*001a*/ 	.short	(.L_150 - .L_149)


	//   ....[0]....
.L_149:
        /*001c*/ 	.word	0x00000010


	//----- nvinfo : EIATTR_SW_WAR
	.align		4
.L_150:
        /*0020*/ 	.byte	0x04, 0x36
        /*0022*/ 	.short	(.L_152 - .L_151)
.L_151:
        /*0024*/ 	.word	0x00000008
.L_152:


//--------------------- .nv.callgraph             --------------------------
	.section	.nv.callgraph,"",@"SHT_CUDA_CALLGRAPH"
	.align	4
	.sectionentsize	8
	.align		4
        /*0000*/ 	.word	0x00000000
	.align		4
        /*0004*/ 	.word	0xffffffff
	.align		4
        /*0008*/ 	.word	0x00000000
	.align		4
        /*000c*/ 	.word	0xfffffffe
	.align		4
        /*0010*/ 	.word	0x00000000
	.align		4
        /*0014*/ 	.word	0xfffffffd
	.align		4
        /*0018*/ 	.word	0x00000000
	.align		4
        /*001c*/ 	.word	0xfffffffc


//--------------------- .nv.constant4             --------------------------
	.section	.nv.constant4,"a",@progbits
	.align	8
	.align		8
.nv.constant4:
        /*0000*/ 	.dword	_ZN34_INTERNAL_a8077517_4_k_cu_0da159924cuda3std3__45__cpo5beginE
	.align		8
        /*0008*/ 	.dword	_ZN34_INTERNAL_a8077517_4_k_cu_0da159924cuda3std3__45__cpo3endE
	.align		8
        /*0010*/ 	.dword	_ZN34_INTERNAL_a8077517_4_k_cu_0da159924cuda3std3__45__cpo6cbeginE
	.align		8
        /*0018*/ 	.dword	_ZN34_INTERNAL_a8077517_4_k_cu_0da159924cuda3std3__45__cpo4cendE
	.align		8
        /*0020*/ 	.dword	_ZN34_INTERNAL_a8077517_4_k_cu_0da159924cuda3std3__45__cpo6rbeginE
	.align		8
        /*0028*/ 	.dword	_ZN34_INTERNAL_a8077517_4_k_cu_0da159924cuda3std3__45__cpo4rendE
	.align		8
        /*0030*/ 	.dword	_ZN34_INTERNAL_a8077517_4_k_cu_0da159924cuda3std3__45__cpo7crbeginE
	.align		8
        /*0038*/ 	.dword	_ZN34_INTERNAL_a8077517_4_k_cu_0da159924cuda3std3__45__cpo5crendE
	.align		8
        /*0040*/ 	.dword	_ZN34_INTERNAL_a8077517_4_k_cu_0da159924cuda3std3__436_GLOBAL__N__a8077517_4_k_cu_0da159926ignoreE
	.align		8
        /*0048*/ 	.dword	_ZN34_INTERNAL_a8077517_4_k_cu_0da159924cuda3std3__419piecewise_constructE
	.align		8
        /*0050*/ 	.dword	_ZN34_INTERNAL_a8077517_4_k_cu_0da159924cuda3std3__48in_placeE
	.align		8
        /*0058*/ 	.dword	_ZN34_INTERNAL_a8077517_4_k_cu_0da159924cuda3std3__420unreachable_sentinelE
	.align		8
        /*0060*/ 	.dword	_ZN34_INTERNAL_a8077517_4_k_cu_0da159924cuda3std3__47nulloptE
	.align		8
        /*0068*/ 	.dword	_ZN34_INTERNAL_a8077517_4_k_cu_0da159924cuda3std3__48unexpectE
	.align		8
        /*0070*/ 	.dword	_ZN34_INTERNAL_a8077517_4_k_cu_0da159924cuda3std6ranges3__45__cpo4swapE
	.align		8
        /*0078*/ 	.dword	_ZN34_INTERNAL_a8077517_4_k_cu_0da159924cuda3std6ranges3__45__cpo9iter_moveE
	.align		8
        /*0080*/ 	.dword	_ZN34_INTERNAL_a8077517_4_k_cu_0da159924cuda3std6ranges3__45__cpo5beginE
	.align		8
        /*0088*/ 	.dword	_ZN34_INTERNAL_a8077517_4_k_cu_0da159924cuda3std6ranges3__45__cpo3endE
	.align		8
        /*0090*/ 	.dword	_ZN34_INTERNAL_a8077517_4_k_cu_0da159924cuda3std6ranges3__45__cpo6cbeginE
	.align		8
        /*0098*/ 	.dword	_ZN34_INTERNAL_a8077517_4_k_cu_0da159924cuda3std6ranges3__45__cpo4cendE
	.align		8
        /*00a0*/ 	.dword	_ZN34_INTERNAL_a8077517_4_k_cu_0da159924cuda3std6ranges3__45__cpo7advanceE
	.align		8
        /*00a8*/ 	.dword	_ZN34_INTERNAL_a8077517_4_k_cu_0da159924cuda3std6ranges3__45__cpo9iter_swapE
	.align		8
        /*00b0*/ 	.dword	_ZN34_INTERNAL_a8077517_4_k_cu_0da159924cuda3std6ranges3__45__cpo4nextE
	.align		8
        /*00b8*/ 	.dword	_ZN34_INTERNAL_a8077517_4_k_cu_0da159924cuda3std6ranges3__45__cpo4prevE
	.align		8
        /*00c0*/ 	.dword	_ZN34_INTERNAL_a8077517_4_k_cu_0da159924cuda3std6ranges3__45__cpo4dataE
	.align		8
        /*00c8*/ 	.dword	_ZN34_INTERNAL_a8077517_4_k_cu_0da159924cuda3std6ranges3__45__cpo5cdataE
	.align		8
        /*00d0*/ 	.dword	_ZN34_INTERNAL_a8077517_4_k_cu_0da159924cuda3std6ranges3__45__cpo4sizeE
	.align		8
        /*00d8*/ 	.dword	_ZN34_INTERNAL_a8077517_4_k_cu_0da159924cuda3std6ranges3__45__cpo5ssizeE
	.align		8
        /*00e0*/ 	.dword	_ZN34_INTERNAL_a8077517_4_k_cu_0da159924cuda3std6ranges3__45__cpo8distanceE
	.align		8
        /*00e8*/ 	.dword	_ZN34_INTERNAL_a8077517_4_k_cu_0da159926thrust24THRUST_300001_SM_1000_NS8cuda_cub3parE
	.align		8
        /*00f0*/ 	.dword	_ZN34_INTERNAL_a8077517_4_k_cu_0da159926thrust24THRUST_300001_SM_1000_NS8cuda_cub10par_nosyncE
	.align		8
        /*00f8*/ 	.dword	_ZN34_INTERNAL_a8077517_4_k_cu_0da159926thrust24THRUST_300001_SM_1000_NS6system6detail10sequential3seqE
	.align		8
        /*0100*/ 	.dword	_ZN34_INTERNAL_a8077517_4_k_cu_0da159926thrust24THRUST_300001_SM_1000_NS12placeholders2_1E
	.align		8
        /*0108*/ 	.dword	_ZN34_INTERNAL_a8077517_4_k_cu_0da159926thrust24THRUST_300001_SM_1000_NS12placeholders2_2E
	.align		8
        /*0110*/ 	.dword	_ZN34_INTERNAL_a8077517_4_k_cu_0da159926thrust24THRUST_300001_SM_1000_NS12placeholders2_3E
	.align		8
        /*0118*/ 	.dword	_ZN34_INTERNAL_a8077517_4_k_cu_0da159926thrust24THRUST_300001_SM_1000_NS12placeholders2_4E
	.align		8
        /*0120*/ 	.dword	_ZN34_INTERNAL_a8077517_4_k_cu_0da159926thrust24THRUST_300001_SM_1000_NS12placeholders2_5E
	.align		8
        /*0128*/ 	.dword	_ZN34_INTERNAL_a8077517_4_k_cu_0da159926thrust24THRUST_300001_SM_1000_NS12placeholders2_6E
	.align		8
        /*0130*/ 	.dword	_ZN34_INTERNAL_a8077517_4_k_cu_0da159926thrust24THRUST_300001_SM_1000_NS12placeholders2_7E
	.align		8
        /*0138*/ 	.dword	_ZN34_INTERNAL_a8077517_4_k_cu_0da159926thrust24THRUST_300001_SM_1000_NS12placeholders2_8E
	.align		8
        /*0140*/ 	.dword	_ZN34_INTERNAL_a8077517_4_k_cu_0da159926thrust24THRUST_300001_SM_1000_NS12placeholders2_9E
	.align		8
        /*0148*/ 	.dword	_ZN34_INTERNAL_a8077517_4_k_cu_0da159926thrust24THRUST_300001_SM_1000_NS12placeholders3_10E
	.align		8
        /*0150*/ 	.dword	_ZN34_INTERNAL_a8077517_4_k_cu_0da159926thrust24THRUST_300001_SM_1000_NS3seqE


//--------------------- .text._ZN3cub18CUB_300001_SM_10006detail9transform16transform_kernelINS2_10policy_hubILb1EN4cuda3std3__45tupleIJN6thrust24THRUST_300001_SM_1000_NS6detail15normal_iteratorINSA_10device_ptrIiEEEEEEEE10policy1000El6SquareNSA_25transform_output_iteratorISJ_SF_EEJPiEEEvT0_iT1_T2_DpNS2_10kernel_argIT3_EE --------------------------
	.section	.text._ZN3cub18CUB_300001_SM_10006detail9transform16transform_kernelINS2_10policy_hubILb1EN4cuda3std3__45tupleIJN6thrust24THRUST_300001_SM_1000_NS6detail15normal_iteratorINSA_10device_ptrIiEEEEEEEE10policy1000El6SquareNSA_25transform_output_iteratorISJ_SF_EEJPiEEEvT0_iT1_T2_DpNS2_10kernel_argIT3_EE,"ax",@progbits
	.align	128
        .global         _ZN3cub18CUB_300001_SM_10006detail9transform16transform_kernelINS2_10policy_hubILb1EN4cuda3std3__45tupleIJN6thrust24THRUST_300001_SM_1000_NS6detail15normal_iteratorINSA_10device_ptrIiEEEEEEEE10policy1000El6SquareNSA_25transform_output_iteratorISJ_SF_EEJPiEEEvT0_iT1_T2_DpNS2_10kernel_argIT3_EE
        .type           _ZN3cub18CUB_300001_SM_10006detail9transform16transform_kernelINS2_10policy_hubILb1EN4cuda3std3__45tupleIJN6thrust24THRUST_300001_SM_1000_NS6detail15normal_iteratorINSA_10device_ptrIiEEEEEEEE10policy1000El6SquareNSA_25transform_output_iteratorISJ_SF_EEJPiEEEvT0_iT1_T2_DpNS2_10kernel_argIT3_EE,@function
        .size           _ZN3cub18CUB_300001_SM_10006detail9transform16transform_kernelINS2_10policy_hubILb1EN4cuda3std3__45tupleIJN6thrust24THRUST_300001_SM_1000_NS6detail15normal_iteratorINSA_10device_ptrIiEEEEEEEE10policy1000El6SquareNSA_25transform_output_iteratorISJ_SF_EEJPiEEEvT0_iT1_T2_DpNS2_10kernel_argIT3_EE,(.L_x_51 - _ZN3cub18CUB_300001_SM_10006detail9transform16transform_kernelINS2_10policy_hubILb1EN4cuda3std3__45tupleIJN6thrust24THRUST_300001_SM_1000_NS6detail15normal_iteratorINSA_10device_ptrIiEEEEEEEE10policy1000El6SquareNSA_25transform_output_iteratorISJ_SF_EEJPiEEEvT0_iT1_T2_DpNS2_10kernel_argIT3_EE)
        .other          _ZN3cub18CUB_300001_SM_10006detail9transform16transform_kernelINS2_10policy_hubILb1EN4cuda3std3__45tupleIJN6thrust24THRUST_300001_SM_1000_NS6detail15normal_iteratorINSA_10device_ptrIiEEEEEEEE10policy1000El6SquareNSA_25transform_output_iteratorISJ_SF_EEJPiEEEvT0_iT1_T2_DpNS2_10kernel_argIT3_EE,@"STO_CUDA_ENTRY STV_DEFAULT"
_ZN3cub18CUB_300001_SM_10006detail9transform16transform_kernelINS2_10policy_hubILb1EN4cuda3std3__45tupleIJN6thrust24THRUST_300001_SM_1000_NS6detail15normal_iteratorINSA_10device_ptrIiEEEEEEEE10policy1000El6SquareNSA_25transform_output_iteratorISJ_SF_EEJPiEEEvT0_iT1_T2_DpNS2_10kernel_argIT3_EE:
.text._ZN3cub18CUB_300001_SM_10006detail9transform16transform_kernelINS2_10policy_hubILb1EN4cuda3std3__45tupleIJN6thrust24THRUST_300001_SM_1000_NS6detail15normal_iteratorINSA_10device_ptrIiEEEEEEEE10policy1000El6SquareNSA_25transform_output_iteratorISJ_SF_EEJPiEEEvT0_iT1_T2_DpNS2_10kernel_argIT3_EE:
[----:B------:R-:W-:Y:S08]  /*0000*/  LDC R1, c[0x0][0x37c] ;  /* 0x0000df00ff017b82 */ /* 0x000ff00000000800 */
[----:B------:R-:W0:Y:S01]  /*0010*/  LDC R0, c[0x0][0x388] ;  /* 0x0000e200ff007b82 */ /* 0x000e220000000800 */
[----:B------:R-:W1:Y:S01]  /*0020*/  LDCU.64 UR6, c[0x0][0x380] ;  /* 0x00007000ff0677ac */ /* 0x000e620008000a00 */
[----:B------:R-:W2:Y:S01]  /*0030*/  S2R R7, SR_TID.X ;  /* 0x0000000000077919 */ /* 0x000ea20000002100 */
[----:B------:R-:W-:Y:S05]  /*0040*/  BSSY.RECONVERGENT B0, `(.L_x_0) ;  /* 0x000001a000007945 */ /* 0x000fea0003800200 */
[----:B------:R-:W3:Y:S01]  /*0050*/  S2UR UR4, SR_CTAID.X ;  /* 0x00000000000479c3 */ /* 0x000ee20000002500 */
[----:B0-----:R-:W-:-:S04]  /*0060*/  SHF.L.U32 R5, R0, 0x7, RZ ;  /* 0x0000000700057819 */ /* 0x001fc800000006ff */
[----:B------:R-:W-:Y:S01]  /*0070*/  SHF.R.S32.HI R4, RZ, 0x1f, R5 ;  /* 0x0000001fff047819 */ /* 0x000fe20000011405 */
[----:B---3--:R-:W-:Y:S01]  /*0080*/  IMAD.WIDE.U32 R2, R5, UR4, RZ ;  /* 0x0000000405027c25 */ /* 0x008fe2000f8e00ff */
[----:B--2---:R-:W-:-:S03]  /*0090*/  SHF.L.U32 R11, R7, 0x7, RZ ;  /* 0x00000007070b7819 */ /* 0x004fc600000006ff */
[----:B------:R-:W-:Y:S01]  /*00a0*/  IMAD R13, R4, UR4, RZ ;  /* 0x00000004040d7c24 */ /* 0x000fe2000f8e02ff */
[----:B-1----:R-:W-:-:S04]  /*00b0*/  IADD3 R6, P1, PT, -R2, UR6, RZ ;  /* 0x0000000602067c10 */ /* 0x002fc8000ff3e1ff */
[----:B------:R-:W-:Y:S02]  /*00c0*/  IADD3 R13, PT, PT, R3, R13, RZ ;  /* 0x0000000d030d7210 */ /* 0x000fe40007ffe0ff */
[----:B------:R-:W-:Y:S02]  /*00d0*/  ISETP.LT.U32.AND P0, PT, R6, R5, PT ;  /* 0x000000050600720c */ /* 0x000fe40003f01070 */
[----:B------:R-:W-:-:S04]  /*00e0*/  IADD3.X R9, PT, PT, ~R13, UR7, RZ, P1, !PT ;  /* 0x000000070d097c10 */ /* 0x000fc80008ffe5ff */
[----:B------:R-:W-:-:S04]  /*00f0*/  ISETP.LT.AND.EX P0, PT, R9, R4, PT, P0 ;  /* 0x000000040900720c */ /* 0x000fc80003f01300 */
[----:B------:R-:W-:-:S04]  /*0100*/  SEL R6, R6, R5, P0 ;  /* 0x0000000506067207 */ /* 0x000fc80000000000 */
[----:B------:R-:W-:-:S04]  /*0110*/  SHF.L.U32 R4, R6, 0x2, RZ ;  /* 0x0000000206047819 */ /* 0x000fc800000006ff */
[----:B------:R-:W-:-:S13]  /*0120*/  ISETP.GE.AND P0, PT, R11, R4, PT ;  /* 0x000000040b00720c */ /* 0x000fda0003f06270 */
[----:B------:R-:W-:Y:S05]  /*0130*/  @P0 BRA `(.L_x_1) ;  /* 0x0000000000280947 */ /* 0x000fea0003800000 */
[----:B------:R-:W0:Y:S02]  /*0140*/  LDC.64 R8, c[0x0][0x3a0] ;  /* 0x0000e800ff087b82 */ /* 0x000e240000000a00 */
[----:B0-----:R-:W-:-:S04]  /*0150*/  LEA R8, P0, R2, R8, 0x2 ;  /* 0x0000000802087211 */ /* 0x001fc800078010ff */
[----:B------:R-:W-:-:S03]  /*0160*/  LEA.HI.X R9, R2, R9, R13, 0x2, P0 ;  /* 0x0000000902097211 */ /* 0x000fc600000f140d */
[----:B------:R-:W-:-:S07]  /*0170*/  IMAD.WIDE.U32 R8, R7, 0x80, R8 ;  /* 0x0000008007087825 */ /* 0x000fce00078e0008 */
.L_x_2:
[----:B------:R-:W-:Y:S01]  /*0180*/  IADD3 R11, PT, PT, R11, 0x4000, RZ ;  /* 0x000040000b0b7810 */ /* 0x000fe20007ffe0ff */
[----:B------:R0:W-:Y:S03]  /*0190*/  CCTL.E.PF2 [R8] ;  /* 0x000000000800798f */ /* 0x0001e60000800100 */
[----:B------:R-:W-:Y:S02]  /*01a0*/  ISETP.GE.AND P0, PT, R11, R4, PT ;  /* 0x000000040b00720c */ /* 0x000fe40003f06270 */
[----:B0-----:R-:W-:-:S04]  /*01b0*/  IADD3 R8, P1, PT, R8, 0x4000, RZ ;  /* 0x0000400008087810 */ /* 0x001fc80007f3e0ff */
[----:B------:R-:W-:-:S07]  /*01c0*/  IADD3.X R9, PT, PT, RZ, R9, RZ, P1, !PT ;  /* 0x00000009ff097210 */ /* 0x000fce0000ffe4ff */
[----:B------:R-:W-:Y:S05]  /*01d0*/  @!P0 BRA `(.L_x_2) ;  /* 0xfffffffc00e88947 */ /* 0x000fea000383ffff */
.L_x_1:
[----:B------:R-:W-:Y:S05]  /*01e0*/  BSYNC.RECONVERGENT B0 ;  /* 0x0000000000007941 */ /* 0x000fea0003800200 */
.L_x_0:
[----:B------:R-:W0:Y:S01]  /*01f0*/  LDCU.64 UR8, c[0x0][0x3a0] ;  /* 0x00007400ff0877ac */ /* 0x000e220008000a00 */
[----:B------:R-:W-:Y:S02]  /*0200*/  ISETP.NE.AND P0, PT, R5, R6, PT ;  /* 0x000000060500720c */ /* 0x000fe40003f05270 */
[C---:B------:R-:W-:Y:S01]  /*0210*/  SHF.L.U32 R3, R2.reuse, 0x2, RZ ;  /* 0x0000000202037819 */ /* 0x040fe200000006ff */
[----:B------:R-:W1:Y:S01]  /*0220*/  LDCU.64 UR6, c[0x0][0x390] ;  /* 0x00007200ff0677ac */ /* 0x000e620008000a00 */
[----:B------:R-:W-:Y:S01]  /*0230*/  SHF.L.U64.HI R8, R2, 0x2, R13 ;  /* 0x0000000202087819 */ /* 0x000fe2000001020d */
[----:B------:R-:W2:Y:S01]  /*0240*/  LDCU.64 UR4, c[0x0][0x358] ;  /* 0x00006b00ff0477ac */ /* 0x000ea20008000a00 */
[C---:B0-----:R-:W-:Y:S02]  /*0250*/  IADD3 R4, P1, PT, R3.reuse, UR8, RZ ;  /* 0x0000000803047c10 */ /* 0x041fe4000ff3e0ff */
[----:B-1----:R-:W-:Y:S02]  /*0260*/  IADD3 R2, P2, PT, R3, UR6, RZ ;  /* 0x0000000603027c10 */ /* 0x002fe4000ff5e0ff */
[----:B------:R-:W-:-:S02]  /*0270*/  IADD3.X R5, PT, PT, R8, UR9, RZ, P1, !PT ;  /* 0x0000000908057c10 */ /* 0x000fc40008ffe4ff */
[----:B------:R-:W-:Y:S01]  /*0280*/  IADD3.X R3, PT, PT, R8, UR7, RZ, P2, !PT ;  /* 0x0000000708037c10 */ /* 0x000fe200097fe4ff */
[----:B--2---:R-:W-:Y:S08]  /*0290*/  @!P0 BRA `(.L_x_3) ;  /* 0x0000000c00488947 */ /* 0x004ff00003800000 */
[----:B------:R-:W-:-:S13]  /*02a0*/  ISETP.GE.AND P0, PT, R0, 0x1, PT ;  /* 0x000000010000780c */ /* 0x000fda0003f06270 */
[----:B------:R-:W-:Y:S05]  /*02b0*/  @!P0 EXIT ;  /* 0x000000000000894d */ /* 0x000fea0003800000 */
[C---:B------:R-:W-:Y:S01]  /*02c0*/  ISETP.GE.U32.AND P0, PT, R0.reuse, 0x8, PT ;  /* 0x000000080000780c */ /* 0x040fe20003f06070 */
[----:B------:R-:W-:Y:S01]  /*02d0*/  HFMA2 R8, -RZ, RZ, 0, 0 ;  /* 0x00000000ff087431 */ /* 0x000fe200000001ff */
[----:B------:R-:W-:-:S11]  /*02e0*/  LOP3.LUT R16, R0, 0x7, RZ, 0xc0, !PT ;  /* 0x0000000700107812 */ /* 0x000fd600078ec0ff */
[----:B------:R-:W-:Y:S05]  /*02f0*/  @!P0 BRA `(.L_x_4) ;  /* 0x00000008000c8947 */ /* 0x000fea0003800000 */
[----:B------:R-:W-:-:S13]  /*0300*/  ISETP.GE.AND P1, PT, R7, R6, PT ;  /* 0x000000060700720c */ /* 0x000fda0003f26270 */
[----:B------:R-:W-:-:S06]  /*0310*/  @!P1 IMAD.WIDE.U32 R8, R7, 0x4, R4 ;  /* 0x0000000407089825 */ /* 0x000fcc00078e0004 */
[----:B------:R-:W2:Y:S01]  /*0320*/  @!P1 LDG.E R8, desc[UR4][R8.64] ;  /* 0x0000000408089981 */ /* 0x000ea2000c1e1900 */
[C---:B------:R-:W-:Y:S01]  /*0330*/  IADD3 R17, PT, PT, R7.reuse, 0x80, RZ ;  /* 0x0000008007117810 */ /* 0x040fe20007ffe0ff */
[----:B------:R-:W-:-:S03]  /*0340*/  @!P1 IMAD.WIDE.U32 R12, R7, 0x4, R2 ;  /* 0x00000004070c9825 */ /* 0x000fc600078e0002 */
[----:B------:R-:W-:Y:S01]  /*0350*/  ISETP.GE.AND P0, PT, R17, R6, PT ;  /* 0x000000061100720c */ /* 0x000fe20003f06270 */
[----:B--2---:R-:W-:-:S04]  /*0360*/  @!P1 IMAD R10, R8, R8, RZ ;  /* 0x00000008080a9224 */ /* 0x004fc800078e02ff */
[----:B------:R-:W-:Y:S02]  /*0370*/  @!P1 IMAD R15, R10, R10, RZ ;  /* 0x0000000a0a0f9224 */ /* 0x000fe400078e02ff */
[----:B------:R-:W-:-:S03]  /*0380*/  IMAD.WIDE R10, R17, 0x4, R4 ;  /* 0x00000004110a7825 */ /* 0x000fc600078e0204 */
[----:B------:R0:W-:Y:S04]  /*0390*/  @!P1 STG.E desc[UR4][R12.64], R15 ;  /* 0x0000000f0c009986 */ /* 0x0001e8000c101904 */
[----:B------:R-:W2:Y:S01]  /*03a0*/  @!P0 LDG.E R14, desc[UR4][R10.64] ;  /* 0x000000040a0e8981 */ /* 0x000ea2000c1e1900 */
[C---:B------:R-:W-:Y:S01]  /*03b0*/  IADD3 R19, PT, PT, R7.reuse, 0x100, RZ ;  /* 0x0000010007137810 */ /* 0x040fe20007ffe0ff */
[----:B------:R-:W-:Y:S01]  /*03c0*/  BSSY.RECONVERGENT B0, `(.L_x_5) ;  /* 0x0000017000007945 */ /* 0x000fe20003800200 */
[----:B------:R-:W-:Y:S02]  /*03d0*/  IADD3 R9, PT, PT, R7, 0x200, RZ ;  /* 0x0000020007097810 */ /* 0x000fe40007ffe0ff */
[-C--:B------:R-:W-:Y:S02]  /*03e0*/  ISETP.GE.AND P6, PT, R19, R6.reuse, PT ;  /* 0x000000061300720c */ /* 0x080fe40003fc6270 */
[----:B------:R-:W-:Y:S01]  /*03f0*/  IADD3 R21, PT, PT, R7, 0x180, RZ ;  /* 0x0000018007157810 */ /* 0x000fe20007ffe0ff */
[----:B0-----:R-:W-:Y:S01]  /*0400*/  IMAD.WIDE R12, R17, 0x4, R2 ;  /* 0x00000004110c7825 */ /* 0x001fe200078e0202 */
[----:B------:R-:W-:-:S02]  /*0410*/  ISETP.GE.AND P4, PT, R9, R6, PT ;  /* 0x000000060900720c */ /* 0x000fc40003f86270 */
[-C--:B------:R-:W-:Y:S02]  /*0420*/  ISETP.GE.AND P5, PT, R21, R6.reuse, PT ;  /* 0x000000061500720c */ /* 0x080fe40003fa6270 */
[C---:B------:R-:W-:Y:S02]  /*0430*/  IADD3 R19, PT, PT, R7.reuse, 0x280, RZ ;  /* 0x0000028007137810 */ /* 0x040fe40007ffe0ff */
[C---:B------:R-:W-:Y:S02]  /*0440*/  IADD3 R21, PT, PT, R7.reuse, 0x300, RZ ;  /* 0x0000030007157810 */ /* 0x040fe40007ffe0ff */
[----:B------:R-:W-:Y:S02]  /*0450*/  IADD3 R15, PT, PT, R7, 0x380, RZ ;  /* 0x00000380070f7810 */ /* 0x000fe40007ffe0ff */
[----:B------:R-:W-:Y:S02]  /*0460*/  LOP3.LUT R8, R0, 0x7ffffff8, RZ, 0xc0, !PT ;  /* 0x7ffffff800087812 */ /* 0x000fe400078ec0ff */
[----:B------:R-:W-:-:S02]  /*0470*/  ISETP.GE.AND P3, PT, R19, R6, PT ;  /* 0x000000061300720c */ /* 0x000fc40003f66270 */
[-C--:B------:R-:W-:Y:S02]  /*0480*/  ISETP.GE.AND P2, PT, R21, R6.reuse, PT ;  /* 0x000000061500720c */ /* 0x080fe40003f46270 */
[----:B------:R-:W-:Y:S01]  /*0490*/  ISETP.GE.AND P1, PT, R15, R6, PT ;  /* 0x000000060f00720c */ /* 0x000fe20003f26270 */
[----:B--2---:R-:W-:-:S04]  /*04a0*/  @!P0 IMAD R14, R14, R14, RZ ;  /* 0x0000000e0e0e8224 */ /* 0x004fc800078e02ff */
[----:B------:R-:W-:-:S05]  /*04b0*/  @!P0 IMAD R9, R14, R14, RZ ;  /* 0x0000000e0e098224 */ /* 0x000fca00078e02ff */
[----:B------:R0:W-:Y:S01]  /*04c0*/  @!P0 STG.E desc[UR4][R12.64], R9 ;  /* 0x000000090c008986 */ /* 0x0001e2000c101904 */
[----:B------:R-:W-:Y:S01]  /*04d0*/  ISETP.NE.AND P0, PT, R8, 0x8, PT ;  /* 0x000000080800780c */ /* 0x000fe20003f05270 */
[----:B------:R-:W-:-:S12]  /*04e0*/  @P6 BRA `(.L_x_6) ;  /* 0x0000000000106947 */ /* 0x000fd80003800000 */
[----:B------:R-:W2:Y:S02]  /*04f0*/  LDG.E R0, desc[UR4][R10.64+0x200] ;  /* 0x000200040a007981 */ /* 0x000ea4000c1e1900 */
[----:B--2---:R-:W-:-:S04]  /*0500*/  IMAD R0, R0, R0, RZ ;  /* 0x0000000000007224 */ /* 0x004fc800078e02ff */
[----:B0-----:R-:W-:-:S05]  /*0510*/  IMAD R9, R0, R0, RZ ;  /* 0x0000000000097224 */ /* 0x001fca00078e02ff */
[----:B------:R1:W-:Y:S02]  /*0520*/  STG.E desc[UR4][R12.64+0x200], R9 ;  /* 0x000200090c007986 */ /* 0x0003e4000c101904 */
.L_x_6:
[----:B------:R-:W-:Y:S05]  /*0530*/  BSYNC.RECONVERGENT B0 ;  /* 0x0000000000007941 */ /* 0x000fea0003800200 */
.L_x_5:
[----:B------:R-:W-:Y:S04]  /*0540*/  BSSY.RECONVERGENT B0, `(.L_x_7) ;  /* 0x0000006000007945 */ /* 0x000fe80003800200 */
[----:B------:R-:W-:Y:S05]  /*0550*/  @P5 BRA `(.L_x_8) ;  /* 0x0000000000105947 */ /* 0x000fea0003800000 */
[----:B------:R-:W2:Y:S02]  /*0560*/  LDG.E R0, desc[UR4][R10.64+0x400] ;  /* 0x000400040a007981 */ /* 0x000ea4000c1e1900 */
[----:B--2---:R-:W-:-:S04]  /*0570*/  IMAD R0, R0, R0, RZ ;  /* 0x0000000000007224 */ /* 0x004fc800078e02ff */
[----:B01----:R-:W-:-:S05]  /*0580*/  IMAD R9, R0, R0, RZ ;  /* 0x0000000000097224 */ /* 0x003fca00078e02ff */
[----:B------:R2:W-:Y:S02]  /*0590*/  STG.E desc[UR4][R12.64+0x400], R9 ;  /* 0x000400090c007986 */ /* 0x0005e4000c101904 */
.L_x_8:
[----:B------:R-:W-:Y:S05]  /*05a0*/  BSYNC.RECONVERGENT B0 ;  /* 0x0000000000007941 */ /* 0x000fea0003800200 */
.L_x_7:
[----:B------:R-:W-:Y:S04]  /*05b0*/  BSSY.RECONVERGENT B0, `(.L_x_9) ;  /* 0x0000006000007945 */ /* 0x000fe80003800200 */
[----:B------:R-:W-:Y:S05]  /*05c0*/  @P4 BRA `(.L_x_10) ;  /* 0x0000000000104947 */ /* 0x000fea0003800000 */
[----:B------:R-:W3:Y:S02]  /*05d0*/  LDG.E R0, desc[UR4][R10.64+0x600] ;  /* 0x000600040a007981 */ /* 0x000ee4000c1e1900 */
[----:B---3--:R-:W-:-:S04]  /*05e0*/  IMAD R0, R0, R0, RZ ;  /* 0x0000000000007224 */ /* 0x008fc800078e02ff */
[----:B012---:R-:W-:-:S05]  /*05f0*/  IMAD R9, R0, R0, RZ ;  /* 0x0000000000097224 */ /* 0x007fca00078e02ff */
[----:B------:R3:W-:Y:S02]  /*0600*/  STG.E desc[UR4][R12.64+0x600], R9 ;  /* 0x000600090c007986 */ /* 0x0007e4000c101904 */
.L_x_10:
[----:B------:R-:W-:Y:S05]  /*0610*/  BSYNC.RECONVERGENT B0 ;  /* 0x0000000000007941 */ /* 0x000fea0003800200 */
.L_x_9:
[----:B------:R-:W-:Y:S04]  /*0620*/  BSSY.RECONVERGENT B0, `(.L_x_11) ;  /* 0x0000006000007945 */ /* 0x000fe80003800200 */
[----:B------:R-:W-:Y:S05]  /*0630*/  @P3 BRA `(.L_x_12) ;  /* 0x0000000000103947 */ /* 0x000fea0003800000 */
[----:B------:R-:W4:Y:S02]  /*0640*/  LDG.E R0, desc[UR4][R10.64+0x800] ;  /* 0x000800040a007981 */ /* 0x000f24000c1e1900 */
[----:B----4-:R-:W-:-:S04]  /*0650*/  IMAD R0, R0, R0, RZ ;  /* 0x0000000000007224 */ /* 0x010fc800078e02ff */
[----:B0123--:R-:W-:-:S05]  /*0660*/  IMAD R9, R0, R0, RZ ;  /* 0x0000000000097224 */ /* 0x00ffca00078e02ff */
[----:B------:R4:W-:Y:S02]  /*0670*/  STG.E desc[UR4][R12.64+0x800], R9 ;  /* 0x000800090c007986 */ /* 0x0009e4000c101904 */
.L_x_12:
[----:B------:R-:W-:Y:S05]  /*0680*/  BSYNC.RECONVERGENT B0 ;  /* 0x0000000000007941 */ /* 0x000fea0003800200 */
.L_x_11:
[----:B------:R-:W-:Y:S04]  /*0690*/  BSSY.RECONVERGENT B0, `(.L_x_13) ;  /* 0x0000006000007945 */ /* 0x000fe80003800200 */
[----:B------:R-:W-:Y:S05]  /*06a0*/  @P2 BRA `(.L_x_14) ;  /* 0x0000000000102947 */ /* 0x000fea0003800000 */
[----:B------:R-:W5:Y:S02]  /*06b0*/  LDG.E R0, desc[UR4][R10.64+0xa00] ;  /* 0x000a00040a007981 */ /* 0x000f64000c1e1900 */
[----:B-----5:R-:W-:-:S04]  /*06c0*/  IMAD R0, R0, R0, RZ ;  /* 0x0000000000007224 */ /* 0x020fc800078e02ff */
[----:B01234-:R-:W-:-:S05]  /*06d0*/  IMAD R9, R0, R0, RZ ;  /* 0x0000000000097224 */ /* 0x01ffca00078e02ff */
[----:B------:R0:W-:Y:S02]  /*06e0*/  STG.E desc[UR4][R12.64+0xa00], R9 ;  /* 0x000a00090c007986 */ /* 0x0001e4000c101904 */
.L_x_14:
[----:B------:R-:W-:Y:S05]  /*06f0*/  BSYNC.RECONVERGENT B0 ;  /* 0x0000000000007941 */ /* 0x000fea0003800200 */
.L_x_13:
[----:B------:R-:W-:Y:S04]  /*0700*/  BSSY.RECONVERGENT B0, `(.L_x_15) ;  /* 0x0000006000007945 */ /* 0x000fe80003800200 */
[----:B------:R-:W-:Y:S05]  /*0710*/  @P1 BRA `(.L_x_16) ;  /* 0x0000000000101947 */ /* 0x000fea0003800000 */
[----:B------:R-:W5:Y:S02]  /*0720*/  LDG.E R10, desc[UR4][R10.64+0xc00] ;  /* 0x000c00040a0a7981 */ /* 0x000f64000c1e1900 */
[----:B-----5:R-:W-:-:S04]  /*0730*/  IMAD R0, R10, R10, RZ ;  /* 0x0000000a0a007224 */ /* 0x020fc800078e02ff */
[----:B01234-:R-:W-:-:S05]  /*0740*/  IMAD R9, R0, R0, RZ ;  /* 0x0000000000097224 */ /* 0x01ffca00078e02ff */
[----:B------:R0:W-:Y:S02]  /*0750*/  STG.E desc[UR4][R12.64+0xc00], R9 ;  /* 0x000c00090c007986 */ /* 0x0001e4000c101904 */
.L_x_16:
[----:B------:R-:W-:Y:S05]  /*0760*/  BSYNC.RECONVERGENT B0 ;  /* 0x0000000000007941 */ /* 0x000fea0003800200 */
.L_x_15:
[----:B------:R-:W-:Y:S05]  /*0770*/  @!P0 BRA `(.L_x_4) ;  /* 0x0000000000ec8947 */ /* 0x000fea0003800000 */
[----:B------:R-:W-:-:S07]  /*0780*/  MOV R0, 0x8 ;  /* 0x0000000800007802 */ /* 0x000fce0000000f00 */
.L_x_19:
[----:B01234-:R-:W-:-:S04]  /*0790*/  LEA R9, R0, R7, 0x7 ;  /* 0x0000000700097211 */ /* 0x01ffc800078e38ff */
        /* <DEDUP_REMOVED lines=11> */
[----:B------:R-:W-:Y:S01]  /*0850*/  IADD3 R17, PT, PT, R9, 0x100, RZ ;  /* 0x0000010009117810 */ /* 0x000fe20007ffe0ff */
[----:B------:R-:W-:-:S03]  /*0860*/  IMAD.WIDE R10, R19, 0x4, R2 ;  /* 0x00000004130a7825 */ /* 0x000fc600078e0202 */
[----:B------:R-:W-:Y:S01]  /*0870*/  ISETP.GE.AND P0, PT, R17, R6, PT ;  /* 0x000000061100720c */ /* 0x000fe20003f06270 */
[----:B--2---:R-:W-:-:S04]  /*0880*/  @!P1 IMAD R18, R18, R18, RZ ;  /* 0x0000001212129224 */ /* 0x004fc800078e02ff */
[----:B------:R-:W-:-:S05]  /*0890*/  @!P1 IMAD R21, R18, R18, RZ ;  /* 0x0000001212159224 */ /* 0x000fca00078e02ff */
[----:B------:R-:W-:Y:S04]  /*08a0*/  @!P1 STG.E desc[UR4][R10.64], R21 ;  /* 0x000000150a009986 */ /* 0x000fe8000c101904 */
[----:B------:R-:W2:Y:S01]  /*08b0*/  @!P0 LDG.E R18, desc[UR4][R12.64+0x200] ;  /* 0x000200040c128981 */ /* 0x000ea2000c1e1900 */
[----:B------:R-:W-:-:S04]  /*08c0*/  IADD3 R17, PT, PT, R9, 0x180, RZ ;  /* 0x0000018009117810 */ /* 0x000fc80007ffe0ff */
[----:B------:R-:W-:Y:S01]  /*08d0*/  ISETP.GE.AND P1, PT, R17, R6, PT ;  /* 0x000000061100720c */ /* 0x000fe20003f26270 */
[----:B--2---:R-:W-:-:S04]  /*08e0*/  @!P0 IMAD R18, R18, R18, RZ ;  /* 0x0000001212128224 */ /* 0x004fc800078e02ff */
[----:B------:R-:W-:-:S05]  /*08f0*/  @!P0 IMAD R19, R18, R18, RZ ;  /* 0x0000001212138224 */ /* 0x000fca00078e02ff */
[----:B------:R1:W-:Y:S04]  /*0900*/  @!P0 STG.E desc[UR4][R10.64+0x200], R19 ;  /* 0x000200130a008986 */ /* 0x0003e8000c101904 */
[----:B0-----:R-:W2:Y:S01]  /*0910*/  @!P1 LDG.E R14, desc[UR4][R12.64+0x400] ;  /* 0x000400040c0e9981 */ /* 0x001ea2000c1e1900 */
[----:B------:R-:W-:-:S04]  /*0920*/  IADD3 R15, PT, PT, R9, 0x200, RZ ;  /* 0x00000200090f7810 */ /* 0x000fc80007ffe0ff */
[----:B------:R-:W-:Y:S01]  /*0930*/  ISETP.GE.AND P0, PT, R15, R6, PT ;  /* 0x000000060f00720c */ /* 0x000fe20003f06270 */
[----:B--2---:R-:W-:-:S04]  /*0940*/  @!P1 IMAD R14, R14, R14, RZ ;  /* 0x0000000e0e0e9224 */ /* 0x004fc800078e02ff */
[----:B------:R-:W-:-:S05]  /*0950*/  @!P1 IMAD R17, R14, R14, RZ ;  /* 0x0000000e0e119224 */ /* 0x000fca00078e02ff */
[----:B------:R0:W-:Y:S04]  /*0960*/  @!P1 STG.E desc[UR4][R10.64+0x400], R17 ;  /* 0x000400110a009986 */ /* 0x0001e8000c101904 */
[----:B------:R-:W2:Y:S01]  /*0970*/  @!P0 LDG.E R14, desc[UR4][R12.64+0x600] ;  /* 0x000600040c0e8981 */ /* 0x000ea2000c1e1900 */
[----:B------:R-:W-:-:S04]  /*0980*/  IADD3 R15, PT, PT, R9, 0x280, RZ ;  /* 0x00000280090f7810 */ /* 0x000fc80007ffe0ff */
[----:B------:R-:W-:Y:S01]  /*0990*/  ISETP.GE.AND P1, PT, R15, R6, PT ;  /* 0x000000060f00720c */ /* 0x000fe20003f26270 */
[----:B--2---:R-:W-:-:S04]  /*09a0*/  @!P0 IMAD R14, R14, R14, RZ ;  /* 0x0000000e0e0e8224 */ /* 0x004fc800078e02ff */
[----:B-1----:R-:W-:-:S05]  /*09b0*/  @!P0 IMAD R19, R14, R14, RZ ;  /* 0x0000000e0e138224 */ /* 0x002fca00078e02ff */
[----:B------:R1:W-:Y:S04]  /*09c0*/  @!P0 STG.E desc[UR4][R10.64+0x600], R19 ;  /* 0x000600130a008986 */ /* 0x0003e8000c101904 */
[----:B------:R-:W2:Y:S01]  /*09d0*/  @!P1 LDG.E R14, desc[UR4][R12.64+0x800] ;  /* 0x000800040c0e9981 */ /* 0x000ea2000c1e1900 */
[----:B------:R-:W-:-:S04]  /*09e0*/  IADD3 R15, PT, PT, R9, 0x300, RZ ;  /* 0x00000300090f7810 */ /* 0x000fc80007ffe0ff */
[----:B------:R-:W-:Y:S01]  /*09f0*/  ISETP.GE.AND P0, PT, R15, R6, PT ;  /* 0x000000060f00720c */ /* 0x000fe20003f06270 */
[----:B--2---:R-:W-:-:S04]  /*0a00*/  @!P1 IMAD R14, R14, R14, RZ ;  /* 0x0000000e0e0e9224 */ /* 0x004fc800078e02ff */
[----:B0-----:R-:W-:-:S05]  /*0a10*/  @!P1 IMAD R17, R14, R14, RZ ;  /* 0x0000000e0e119224 */ /* 0x001fca00078e02ff */
[----:B------:R1:W-:Y:S04]  /*0a20*/  @!P1 STG.E desc[UR4][R10.64+0x800], R17 ;  /* 0x000800110a009986 */ /* 0x0003e8000c101904 */
[----:B------:R-:W2:Y:S01]  /*0a30*/  @!P0 LDG.E R14, desc[UR4][R12.64+0xa00] ;  /* 0x000a00040c0e8981 */ /* 0x000ea2000c1e1900 */
[----:B------:R-:W-:Y:S01]  /*0a40*/  IADD3 R9, PT, PT, R9, 0x380, RZ ;  /* 0x0000038009097810 */ /* 0x000fe20007ffe0ff */
[----:B------:R-:W-:Y:S01]  /*0a50*/  BSSY.RECONVERGENT B0, `(.L_x_17) ;  /* 0x000000c000007945 */ /* 0x000fe20003800200 */
[----:B------:R-:W-:-:S04]  /*0a60*/  IADD3 R0, PT, PT, R0, 0x8, RZ ;  /* 0x0000000800007810 */ /* 0x000fc80007ffe0ff */
[----:B------:R-:W-:Y:S01]  /*0a70*/  ISETP.NE.AND P1, PT, R0, R8, PT ;  /* 0x000000080000720c */ /* 0x000fe20003f25270 */
[----:B--2---:R-:W-:-:S04]  /*0a80*/  @!P0 IMAD R14, R14, R14, RZ ;  /* 0x0000000e0e0e8224 */ /* 0x004fc800078e02ff */
[----:B------:R-:W-:-:S05]  /*0a90*/  @!P0 IMAD R15, R14, R14, RZ ;  /* 0x0000000e0e0f8224 */ /* 0x000fca00078e02ff */
[----:B------:R1:W-:Y:S01]  /*0aa0*/  @!P0 STG.E desc[UR4][R10.64+0xa00], R15 ;  /* 0x000a000f0a008986 */ /* 0x0003e2000c101904 */
[----:B------:R-:W-:-:S13]  /*0ab0*/  ISETP.GE.AND P0, PT, R9, R6, PT ;  /* 0x000000060900720c */ /* 0x000fda0003f06270 */
[----:B-1----:R-:W-:Y:S05]  /*0ac0*/  @P0 BRA `(.L_x_18) ;  /* 0x0000000000100947 */ /* 0x002fea0003800000 */
[----:B------:R-:W2:Y:S02]  /*0ad0*/  LDG.E R12, desc[UR4][R12.64+0xc00] ;  /* 0x000c00040c0c7981 */ /* 0x000ea4000c1e1900 */
[----:B--2---:R-:W-:-:S04]  /*0ae0*/  IMAD R9, R12, R12, RZ ;  /* 0x0000000c0c097224 */ /* 0x004fc800078e02ff */
[----:B------:R-:W-:-:S05]  /*0af0*/  IMAD R9, R9, R9, RZ ;  /* 0x0000000909097224 */ /* 0x000fca00078e02ff */
[----:B------:R0:W-:Y:S02]  /*0b00*/  STG.E desc[UR4][R10.64+0xc00], R9 ;  /* 0x000c00090a007986 */ /* 0x0001e4000c101904 */
.L_x_18:
[----:B------:R-:W-:Y:S05]  /*0b10*/  BSYNC.RECONVERGENT B0 ;  /* 0x0000000000007941 */ /* 0x000fea0003800200 */
.L_x_17:
[----:B------:R-:W-:Y:S05]  /*0b20*/  @P1 BRA `(.L_x_19) ;  /* 0xfffffffc00181947 */ /* 0x000fea000383ffff */
.L_x_4:
[----:B------:R-:W-:-:S13]  /*0b30*/  ISETP.NE.AND P0, PT, R16, RZ, PT ;  /* 0x000000ff1000720c */ /* 0x000fda0003f05270 */
[----:B------:R-:W-:Y:S05]  /*0b40*/  @!P0 EXIT ;  /* 0x000000000000894d */ /* 0x000fea0003800000 */
[----:B------:R-:W5:Y:S01]  /*0b50*/  LDC R0, c[0x0][0x388] ;  /* 0x0000e200ff007b82 */ /* 0x000f620000000800 */
[----:B------:R-:W-:Y:S02]  /*0b60*/  ISETP.GE.U32.AND P0, PT, R16, 0x4, PT ;  /* 0x000000041000780c */ /* 0x000fe40003f06070 */
[----:B-----5:R-:W-:-:S04]  /*0b70*/  LOP3.LUT R18, R0, 0x3, RZ, 0xc0, !PT ;  /* 0x0000000300127812 */ /* 0x020fc800078ec0ff */
[----:B------:R-:W-:-:S07]  /*0b80*/  ISETP.NE.AND P2, PT, R18, RZ, PT ;  /* 0x000000ff1200720c */ /* 0x000fce0003f45270 */
[----:B------:R-:W-:Y:S06]  /*0b90*/  @!P0 BRA `(.L_x_20) ;  /* 0x0000000000848947 */ /* 0x000fec0003800000 */
[----:B------:R-:W-:-:S04]  /*0ba0*/  LEA R21, R8, R7, 0x7 ;  /* 0x0000000708157211 */ /* 0x000fc800078e38ff */
[----:B------:R-:W-:-:S13]  /*0bb0*/  ISETP.GE.AND P0, PT, R21, R6, PT ;  /* 0x000000061500720c */ /* 0x000fda0003f06270 */
[----:B0-----:R-:W-:-:S06]  /*0bc0*/  @!P0 IMAD.WIDE R10, R21, 0x4, R4 ;  /* 0x00000004150a8825 */ /* 0x001fcc00078e0204 */
[----:B------:R-:W5:Y:S01]  /*0bd0*/  @!P0 LDG.E R10, desc[UR4][R10.64] ;  /* 0x000000040a0a8981 */ /* 0x000f62000c1e1900 */
[C---:B------:R-:W-:Y:S01]  /*0be0*/  IADD3 R17, PT, PT, R21.reuse, 0x80, RZ ;  /* 0x0000008015117810 */ /* 0x040fe20007ffe0ff */
[----:B-1234-:R-:W-:-:S03]  /*0bf0*/  @!P0 IMAD.WIDE R12, R21, 0x4, R2 ;  /* 0x00000004150c8825 */ /* 0x01efc600078e0202 */
[----:B------:R-:W-:-:S13]  /*0c00*/  ISETP.GE.AND P1, PT, R17, R6, PT ;  /* 0x000000061100720c */ /* 0x000fda0003f26270 */
[----:B------:R-:W-:-:S04]  /*0c10*/  @!P1 IMAD.WIDE R14, R17, 0x4, R4 ;  /* 0x00000004110e9825 */ /* 0x000fc800078e0204 */
[----:B-----5:R-:W-:-:S04]  /*0c20*/  @!P0 IMAD R9, R10, R10, RZ ;  /* 0x0000000a0a098224 */ /* 0x020fc800078e02ff */
[----:B------:R-:W-:-:S05]  /*0c30*/  @!P0 IMAD R9, R9, R9, RZ ;  /* 0x0000000909098224 */ /* 0x000fca00078e02ff */
[----:B------:R0:W-:Y:S04]  /*0c40*/  @!P0 STG.E desc[UR4][R12.64], R9 ;  /* 0x000000090c008986 */ /* 0x0001e8000c101904 */
[----:B------:R-:W2:Y:S01]  /*0c50*/  @!P1 LDG.E R14, desc[UR4][R14.64] ;  /* 0x000000040e0e9981 */ /* 0x000ea2000c1e1900 */
[----:B------:R-:W-:Y:S01]  /*0c60*/  IADD3 R23, PT, PT, R21, 0x100, RZ ;  /* 0x0000010015177810 */ /* 0x000fe20007ffe0ff */
[----:B------:R-:W-:-:S03]  /*0c70*/  @!P1 IMAD.WIDE R10, R17, 0x4, R2 ;  /* 0x00000004110a9825 */ /* 0x000fc600078e0202 */
[----:B------:R-:W-:Y:S01]  /*0c80*/  ISETP.GE.AND P0, PT, R23, R6, PT ;  /* 0x000000061700720c */ /* 0x000fe20003f06270 */
[----:B--2---:R-:W-:-:S04]  /*0c90*/  @!P1 IMAD R16, R14, R14, RZ ;  /* 0x0000000e0e109224 */ /* 0x004fc800078e02ff */
[----:B------:R-:W-:-:S08]  /*0ca0*/  @!P1 IMAD R19, R16, R16, RZ ;  /* 0x0000001010139224 */ /* 0x000fd000078e02ff */
[----:B------:R-:W-:Y:S01]  /*0cb0*/  @!P0 IMAD.WIDE R16, R23, 0x4, R4 ;  /* 0x0000000417108825 */ /* 0x000fe200078e0204 */
[----:B------:R1:W-:Y:S05]  /*0cc0*/  @!P1 STG.E desc[UR4][R10.64], R19 ;  /* 0x000000130a009986 */ /* 0x0003ea000c101904 */
[----:B------:R-:W2:Y:S01]  /*0cd0*/  @!P0 LDG.E R16, desc[UR4][R16.64] ;  /* 0x0000000410108981 */ /* 0x000ea2000c1e1900 */
[----:B------:R-:W-:Y:S01]  /*0ce0*/  IADD3 R21, PT, PT, R21, 0x180, RZ ;  /* 0x0000018015157810 */ /* 0x000fe20007ffe0ff */
[----:B0-----:R-:W-:-:S03]  /*0cf0*/  @!P0 IMAD.WIDE R12, R23, 0x4, R2 ;  /* 0x00000004170c8825 */ /* 0x001fc600078e0202 */
[----:B------:R-:W-:-:S13]  /*0d00*/  ISETP.GE.AND P1, PT, R21, R6, PT ;  /* 0x000000061500720c */ /* 0x000fda0003f26270 */
[----:B------:R-:W-:-:S04]  /*0d10*/  @!P1 IMAD.WIDE R14, R21, 0x4, R4 ;  /* 0x00000004150e9825 */ /* 0x000fc800078e0204 */
[----:B--2---:R-:W-:-:S04]  /*0d20*/  @!P0 IMAD R9, R16, R16, RZ ;  /* 0x0000001010098224 */ /* 0x004fc800078e02ff */
[----:B------:R-:W-:-:S05]  /*0d30*/  @!P0 IMAD R9, R9, R9, RZ ;  /* 0x0000000909098224 */ /* 0x000fca00078e02ff */
[----:B------:R0:W-:Y:S04]  /*0d40*/  @!P0 STG.E desc[UR4][R12.64], R9 ;  /* 0x000000090c008986 */ /* 0x0001e8000c101904 */
[----:B------:R-:W2:Y:S01]  /*0d50*/  @!P1 LDG.E R14, desc[UR4][R14.64] ;  /* 0x000000040e0e9981 */ /* 0x000ea2000c1e1900 */
[----:B-1----:R-:W-:Y:S01]  /*0d60*/  @!P1 IMAD.WIDE R10, R21, 0x4, R2 ;  /* 0x00000004150a9825 */ /* 0x002fe200078e0202 */
[----:B------:R-:W-:-:S03]  /*0d70*/  IADD3 R8, PT, PT, R8, 0x4, RZ ;  /* 0x0000000408087810 */ /* 0x000fc60007ffe0ff */
[----:B--2---:R-:W-:-:S04]  /*0d80*/  @!P1 IMAD R20, R14, R14, RZ ;  /* 0x0000000e0e149224 */ /* 0x004fc800078e02ff */
[----:B------:R-:W-:-:S05]  /*0d90*/  @!P1 IMAD R17, R20, R20, RZ ;  /* 0x0000001414119224 */ /* 0x000fca00078e02ff */
[----:B------:R0:W-:Y:S02]  /*0da0*/  @!P1 STG.E desc[UR4][R10.64], R17 ;  /* 0x000000110a009986 */ /* 0x0001e4000c101904 */
.L_x_20:
[----:B------:R-:W-:Y:S05]  /*0db0*/  @!P2 EXIT ;  /* 0x000000000000a94d */ /* 0x000fea0003800000 */
[----:B------:R-:W-:Y:S02]  /*0dc0*/  ISETP.NE.AND P0, PT, R18, 0x1, PT ;  /* 0x000000011200780c */ /* 0x000fe40003f05270 */
[----:B------:R-:W-:-:S04]  /*0dd0*/  LOP3.LUT R0, R0, 0x1, RZ, 0xc0, !PT ;  /* 0x0000000100007812 */ /* 0x000fc800078ec0ff */
[----:B------:R-:W-:-:S07]  /*0de0*/  ISETP.NE.U32.AND P2, PT, R0, 0x1, PT ;  /* 0x000000010000780c */ /* 0x000fce0003f45070 */
[----:B------:R-:W-:Y:S06]  /*0df0*/  @!P0 BRA `(.L_x_21) ;  /* 0x0000000000448947 */ /* 0x000fec0003800000 */
[----:B01234-:R-:W-:-:S04]  /*0e00*/  LEA R13, R8, R7, 0x7 ;  /* 0x00000007080d7211 */ /* 0x01ffc800078e38ff */
[----:B------:R-:W-:-:S13]  /*0e10*/  ISETP.GE.AND P0, PT, R13, R6, PT ;  /* 0x000000060d00720c */ /* 0x000fda0003f06270 */
[----:B------:R-:W-:-:S06]  /*0e20*/  @!P0 IMAD.WIDE R10, R13, 0x4, R4 ;  /* 0x000000040d0a8825 */ /* 0x000fcc00078e0204 */
[----:B------:R-:W2:Y:S01]  /*0e30*/  @!P0 LDG.E R10, desc[UR4][R10.64] ;  /* 0x000000040a0a8981 */ /* 0x000ea2000c1e1900 */
[C---:B------:R-:W-:Y:S01]  /*0e40*/  IADD3 R17, PT, PT, R13.reuse, 0x80, RZ ;  /* 0x000000800d117810 */ /* 0x040fe20007ffe0ff */
[----:B------:R-:W-:-:S03]  /*0e50*/  @!P0 IMAD.WIDE R12, R13, 0x4, R2 ;  /* 0x000000040d0c8825 */ /* 0x000fc600078e0202 */
[----:B------:R-:W-:-:S13]  /*0e60*/  ISETP.GE.AND P1, PT, R17, R6, PT ;  /* 0x000000061100720c */ /* 0x000fda0003f26270 */
[----:B------:R-:W-:-:S04]  /*0e70*/  @!P1 IMAD.WIDE R14, R17, 0x4, R4 ;  /* 0x00000004110e9825 */ /* 0x000fc800078e0204 */
[----:B--2---:R-:W-:-:S04]  /*0e80*/  @!P0 IMAD R0, R10, R10, RZ ;  /* 0x0000000a0a008224 */ /* 0x004fc800078e02ff */
[----:B------:R-:W-:-:S05]  /*0e90*/  @!P0 IMAD R9, R0, R0, RZ ;  /* 0x0000000000098224 */ /* 0x000fca00078e02ff */
[----:B------:R0:W-:Y:S04]  /*0ea0*/  @!P0 STG.E desc[UR4][R12.64], R9 ;  /* 0x000000090c008986 */ /* 0x0001e8000c101904 */
[----:B------:R-:W2:Y:S01]  /*0eb0*/  @!P1 LDG.E R14, desc[UR4][R14.64] ;  /* 0x000000040e0e9981 */ /* 0x000ea2000c1e1900 */
[----:B------:R-:W-:Y:S01]  /*0ec0*/  @!P1 IMAD.WIDE R16, R17, 0x4, R2 ;  /* 0x0000000411109825 */ /* 0x000fe200078e0202 */
[----:B------:R-:W-:-:S03]  /*0ed0*/  IADD3 R8, PT, PT, R8, 0x2, RZ ;  /* 0x0000000208087810 */ /* 0x000fc60007ffe0ff */
[----:B--2---:R-:W-:-:S04]  /*0ee0*/  @!P1 IMAD R0, R14, R14, RZ ;  /* 0x0000000e0e009224 */ /* 0x004fc800078e02ff */
[----:B------:R-:W-:-:S05]  /*0ef0*/  @!P1 IMAD R11, R0, R0, RZ ;  /* 0x00000000000b9224 */ /* 0x000fca00078e02ff */
[----:B------:R0:W-:Y:S02]  /*0f00*/  @!P1 STG.E desc[UR4][R16.64], R11 ;  /* 0x0000000b10009986 */ /* 0x0001e4000c101904 */
.L_x_21:
[----:B------:R-:W-:Y:S05]  /*0f10*/  @P2 EXIT ;  /* 0x000000000000294d */ /* 0x000fea0003800000 */
[----:B------:R-:W-:-:S04]  /*0f20*/  LEA R7, R8, R7, 0x7 ;  /* 0x0000000708077211 */ /* 0x000fc800078e38ff */
[----:B------:R-:W-:-:S13]  /*0f30*/  ISETP.GE.AND P0, PT, R7, R6, PT ;  /* 0x000000060700720c */ /* 0x000fda0003f06270 */
[----:B------:R-:W-:Y:S05]  /*0f40*/  @P0 EXIT ;  /* 0x000000000000094d */ /* 0x000fea0003800000 */
[----:B------:R-:W-:-:S06]  /*0f50*/  IMAD.WIDE R4, R7, 0x4, R4 ;  /* 0x0000000407047825 */ /* 0x000fcc00078e0204 */
[----:B------:R-:W5:Y:S01]  /*0f60*/  LDG.E R4, desc[UR4][R4.64] ;  /* 0x0000000404047981 */ /* 0x000f62000c1e1900 */
[----:B------:R-:W-:-:S04]  /*0f70*/  IMAD.WIDE R2, R7, 0x4, R2 ;  /* 0x0000000407027825 */ /* 0x000fc800078e0202 */
[----:B-----5:R-:W-:-:S04]  /*0f80*/  IMAD R0, R4, R4, RZ ;  /* 0x0000000404007224 */ /* 0x020fc800078e02ff */
[----:B------:R-:W-:-:S05]  /*0f90*/  IMAD R7, R0, R0, RZ ;  /* 0x0000000000077224 */ /* 0x000fca00078e02ff */
[----:B------:R-:W-:Y:S01]  /*0fa0*/  STG.E desc[UR4][R2.64], R7 ;  /* 0x0000000702007986 */ /* 0x000fe2000c101904 */
[----:B------:R-:W-:Y:S05]  /*0fb0*/  EXIT ;  /* 0x000000000000794d */ /* 0x000fea0003800000 */
.L_x_3:
[----:B------:R-:W-:-:S13]  /*0fc0*/  ISETP.GE.AND P0, PT, R0, 0x1, PT ;  /* 0x000000010000780c */ /* 0x000fda0003f06270 */
[----:B------:R-:W-:Y:S05]  /*0fd0*/  @!P0 EXIT ;  /* 0x000000000000894d */ /* 0x000fea0003800000 */
[C---:B------:R-:W-:Y:S01]  /*0fe0*/  ISETP.GE.U32.AND P1, PT, R0.reuse, 0x10, PT ;  /* 0x000000100000780c */ /* 0x040fe20003f26070 */
[----:B------:R-:W-:Y:S01]  /*0ff0*/  HFMA2 R6, -RZ, RZ, 0, 0 ;  /* 0x00000000ff067431 */ /* 0x000fe200000001ff */
[----:B------:R-:W-:-:S04]  /*1000*/  LOP3.LUT R20, R0, 0xf, RZ, 0xc0, !PT ;  /* 0x0000000f00147812 */ /* 0x000fc800078ec0ff */
[----:B------:R-:W-:-:S07]  /*1010*/  ISETP.NE.AND P0, PT, R20, RZ, PT ;  /* 0x000000ff1400720c */ /* 0x000fce0003f05270 */
[----:B------:R-:W-:Y:S06]  /*1020*/  @!P1 BRA `(.L_x_22) ;  /* 0x0000000400589947 */ /* 0x000fec0003800000 */
[C---:B------:R-:W-:Y:S01]  /*1030*/  IMAD.WIDE.U32 R14, R7.reuse, 0x4, RZ ;  /* 0x00000004070e7825 */ /* 0x040fe200078e00ff */
[----:B------:R-:W-:Y:S02]  /*1040*/  LOP3.LUT R6, R0, 0x7ffffff0, RZ, 0xc0, !PT ;  /* 0x7ffffff000067812 */ /* 0x000fe400078ec0ff */
[----:B------:R-:W-:Y:S02]  /*1050*/  IADD3 R12, PT, PT, R7, 0x480, RZ ;  /* 0x00000480070c7810 */ /* 0x000fe40007ffe0ff */
[----:B------:R-:W-:Y:S02]  /*1060*/  MOV R13, R14 ;  /* 0x0000000e000d7202 */ /* 0x000fe40000000f00 */
[----:B------:R-:W-:-:S07]  /*1070*/  IADD3 R14, PT, PT, -R6, RZ, RZ ;  /* 0x000000ff060e7210 */ /* 0x000fce0007ffe1ff */
.L_x_23:
[----:B------:R-:W-:-:S04]  /*1080*/  IADD3 R10, P1, PT, R13, R4, RZ ;  /* 0x000000040d0a7210 */ /* 0x000fc80007f3e0ff */
[----:B--2---:R-:W-:-:S05]  /*1090*/  IADD3.X R11, PT, PT, R15, R5, RZ, P1, !PT ;  /* 0x000000050f0b7210 */ /* 0x004fca0000ffe4ff */
[----:B------:R-:W2:Y:S01]  /*10a0*/  LDG.E R9, desc[UR4][R10.64] ;  /* 0x000000040a097981 */ /* 0x000ea2000c1e1900 */
[----:B------:R-:W-:Y:S01]  /*10b0*/  IADD3 R8, P1, PT, R13, R2, RZ ;  /* 0x000000020d087210 */ /* 0x000fe20007f3e0ff */
[----:B--2---:R-:W-:-:S03]  /*10c0*/  IMAD R16, R9, R9, RZ ;  /* 0x0000000909107224 */ /* 0x004fc600078e02ff */
[----:B------:R-:W-:Y:S01]  /*10d0*/  IADD3.X R9, PT, PT, R15, R3, RZ, P1, !PT ;  /* 0x000000030f097210 */ /* 0x000fe20000ffe4ff */
[----:B------:R-:W-:-:S05]  /*10e0*/  IMAD R17, R16, R16, RZ ;  /* 0x0000001010117224 */ /* 0x000fca00078e02ff */
[----:B------:R0:W-:Y:S04]  /*10f0*/  STG.E desc[UR4][R8.64], R17 ;  /* 0x0000001108007986 */ /* 0x0001e8000c101904 */
[----:B------:R-:W2:Y:S02]  /*1100*/  LDG.E R16, desc[UR4][R10.64+0x200] ;  /* 0x000200040a107981 */ /* 0x000ea4000c1e1900 */
[----:B--2---:R-:W-:-:S04]  /*1110*/  IMAD R16, R16, R16, RZ ;  /* 0x0000001010107224 */ /* 0x004fc800078e02ff */
[----:B------:R-:W-:-:S05]  /*1120*/  IMAD R19, R16, R16, RZ ;  /* 0x0000001010137224 */ /* 0x000fca00078e02ff */
[----:B------:R1:W-:Y:S04]  /*1130*/  STG.E desc[UR4][R8.64+0x200], R19 ;  /* 0x0002001308007986 */ /* 0x0003e8000c101904 */
[----:B------:R-:W2:Y:S02]  /*1140*/  LDG.E R16, desc[UR4][R10.64+0x400] ;  /* 0x000400040a107981 */ /* 0x000ea4000c1e1900 */
[----:B--2---:R-:W-:-:S04]  /*1150*/  IMAD R16, R16, R16, RZ ;  /* 0x0000001010107224 */ /* 0x004fc800078e02ff */
[----:B------:R-:W-:-:S05]  /*1160*/  IMAD R21, R16, R16, RZ ;  /* 0x0000001010157224 */ /* 0x000fca00078e02ff */
[----:B------:R2:W-:Y:S04]  /*1170*/  STG.E desc[UR4][R8.64+0x400], R21 ;  /* 0x0004001508007986 */ /* 0x0005e8000c101904 */
[----:B------:R-:W3:Y:S02]  /*1180*/  LDG.E R16, desc[UR4][R10.64+0x600] ;  /* 0x000600040a107981 */ /* 0x000ee4000c1e1900 */
[----:B---3--:R-:W-:-:S04]  /*1190*/  IMAD R16, R16, R16, RZ ;  /* 0x0000001010107224 */ /* 0x008fc800078e02ff */
[----:B0-----:R-:W-:-:S05]  /*11a0*/  IMAD R17, R16, R16, RZ ;  /* 0x0000001010117224 */ /* 0x001fca00078e02ff */
[----:B------:R-:W-:Y:S04]  /*11b0*/  STG.E desc[UR4][R8.64+0x600], R17 ;  /* 0x0006001108007986 */ /* 0x000fe8000c101904 */
[----:B------:R-:W3:Y:S02]  /*11c0*/  LDG.E R16, desc[UR4][R10.64+0x800] ;  /* 0x000800040a107981 */ /* 0x000ee4000c1e1900 */
[----:B---3--:R-:W-:-:S04]  /*11d0*/  IMAD R16, R16, R16, RZ ;  /* 0x0000001010107224 */ /* 0x008fc800078e02ff */
[----:B-1----:R-:W-:-:S05]  /*11e0*/  IMAD R19, R16, R16, RZ ;  /* 0x0000001010137224 */ /* 0x002fca00078e02ff */
[----:B------:R0:W-:Y:S04]  /*11f0*/  STG.E desc[UR4][R8.64+0x800], R19 ;  /* 0x0008001308007986 */ /* 0x0001e8000c101904 */
[----:B------:R-:W3:Y:S02]  /*1200*/  LDG.E R16, desc[UR4][R10.64+0xa00] ;  /* 0x000a00040a107981 */ /* 0x000ee4000c1e1900 */
[----:B---3--:R-:W-:-:S04]  /*1210*/  IMAD R16, R16, R16, RZ ;  /* 0x0000001010107224 */ /* 0x008fc800078e02ff */
[----:B--2---:R-:W-:-:S05]  /*1220*/  IMAD R21, R16, R16, RZ ;  /* 0x0000001010157224 */ /* 0x004fca00078e02ff */
[----:B------:R1:W-:Y:S04]  /*1230*/  STG.E desc[UR4][R8.64+0xa00], R21 ;  /* 0x000a001508007986 */ /* 0x0003e8000c101904 */
[----:B------:R-:W2:Y:S02]  /*1240*/  LDG.E R16, desc[UR4][R10.64+0xc00] ;  /* 0x000c00040a107981 */ /* 0x000ea4000c1e1900 */
[----:B--2---:R-:W-:-:S04]  /*1250*/  IMAD R16, R16, R16, RZ ;  /* 0x0000001010107224 */ /* 0x004fc800078e02ff */
[----:B------:R-:W-:-:S05]  /*1260*/  IMAD R23, R16, R16, RZ ;  /* 0x0000001010177224 */ /* 0x000fca00078e02ff */
[----:B------:R2:W-:Y:S04]  /*1270*/  STG.E desc[UR4][R8.64+0xc00], R23 ;  /* 0x000c001708007986 */ /* 0x0005e8000c101904 */
[----:B------:R-:W3:Y:S01]  /*1280*/  LDG.E R16, desc[UR4][R10.64+0xe00] ;  /* 0x000e00040a107981 */ /* 0x000ee2000c1e1900 */
[----:B0-----:R-:W-:Y:S02]  /*1290*/  HFMA2 R19, -RZ, RZ, 0, 0 ;  /* 0x00000000ff137431 */ /* 0x001fe400000001ff */
[----:B---3--:R-:W-:-:S04]  /*12a0*/  IMAD R16, R16, R16, RZ ;  /* 0x0000001010107224 */ /* 0x008fc800078e02ff */
[----:B------:R-:W-:-:S05]  /*12b0*/  IMAD R25, R16, R16, RZ ;  /* 0x0000001010197224 */ /* 0x000fca00078e02ff */
[----:B------:R-:W-:Y:S04]  /*12c0*/  STG.E desc[UR4][R8.64+0xe00], R25 ;  /* 0x000e001908007986 */ /* 0x000fe8000c101904 */
[----:B------:R-:W1:Y:S01]  /*12d0*/  LDG.E R17, desc[UR4][R10.64+0x1000] ;  /* 0x001000040a117981 */ /* 0x000e62000c1e1900 */
[----:B------:R-:W-:-:S05]  /*12e0*/  MOV R18, 0x600 ;  /* 0x0000060000127802 */ /* 0x000fca0000000f00 */
[----:B------:R-:W-:-:S03]  /*12f0*/  IMAD.WIDE R18, R12, 0x4, R18 ;  /* 0x000000040c127825 */ /* 0x000fc600078e0212 */
[----:B------:R-:W-:Y:S01]  /*1300*/  IADD3 R16, P1, PT, R18, R4, RZ ;  /* 0x0000000412107210 */ /* 0x000fe20007f3e0ff */
[----:B-1----:R-:W-:-:S03]  /*1310*/  IMAD R21, R17, R17, RZ ;  /* 0x0000001111157224 */ /* 0x002fc600078e02ff */
[----:B------:R-:W-:Y:S01]  /*1320*/  IADD3.X R17, PT, PT, R19, R5, RZ, P1, !PT ;  /* 0x0000000513117210 */ /* 0x000fe20000ffe4ff */
[----:B------:R-:W-:-:S05]  /*1330*/  IMAD R21, R21, R21, RZ ;  /* 0x0000001515157224 */ /* 0x000fca00078e02ff */
[----:B------:R0:W-:Y:S04]  /*1340*/  STG.E desc[UR4][R8.64+0x1000], R21 ;  /* 0x0010001508007986 */ /* 0x0001e8000c101904 */
[----:B------:R-:W3:Y:S01]  /*1350*/  LDG.E R22, desc[UR4][R16.64+-0x600] ;  /* 0xfffa000410167981 */ /* 0x000ee2000c1e1900 */
[----:B------:R-:W-:-:S04]  /*1360*/  IADD3 R18, P1, PT, R18, R2, RZ ;  /* 0x0000000212127210 */ /* 0x000fc80007f3e0ff */
[----:B------:R-:W-:Y:S01]  /*1370*/  IADD3.X R19, PT, PT, R19, R3, RZ, P1, !PT ;  /* 0x0000000313137210 */ /* 0x000fe20000ffe4ff */
[----:B---3--:R-:W-:-:S04]  /*1380*/  IMAD R22, R22, R22, RZ ;  /* 0x0000001616167224 */ /* 0x008fc800078e02ff */
[----:B------:R-:W-:-:S05]  /*1390*/  IMAD R11, R22, R22, RZ ;  /* 0x00000016160b7224 */ /* 0x000fca00078e02ff */
[----:B------:R1:W-:Y:S04]  /*13a0*/  STG.E desc[UR4][R18.64+-0x600], R11 ;  /* 0xfffa000b12007986 */ /* 0x0003e8000c101904 */
[----:B------:R-:W3:Y:S02]  /*13b0*/  LDG.E R10, desc[UR4][R16.64+-0x400] ;  /* 0xfffc0004100a7981 */ /* 0x000ee4000c1e1900 */
[----:B---3--:R-:W-:-:S04]  /*13c0*/  IMAD R10, R10, R10, RZ ;  /* 0x0000000a0a0a7224 */ /* 0x008fc800078e02ff */
[----:B--2---:R-:W-:-:S05]  /*13d0*/  IMAD R23, R10, R10, RZ ;  /* 0x0000000a0a177224 */ /* 0x004fca00078e02ff */
[----:B------:R-:W-:Y:S04]  /*13e0*/  STG.E desc[UR4][R18.64+-0x400], R23 ;  /* 0xfffc001712007986 */ /* 0x000fe8000c101904 */
[----:B0-----:R-:W2:Y:S02]  /*13f0*/  LDG.E R8, desc[UR4][R16.64+-0x200] ;  /* 0xfffe000410087981 */ /* 0x001ea4000c1e1900 */
[----:B--2---:R-:W-:-:S04]  /*1400*/  IMAD R8, R8, R8, RZ ;  /* 0x0000000808087224 */ /* 0x004fc800078e02ff */
[----:B------:R-:W-:-:S05]  /*1410*/  IMAD R9, R8, R8, RZ ;  /* 0x0000000808097224 */ /* 0x000fca00078e02ff */
[----:B------:R0:W-:Y:S04]  /*1420*/  STG.E desc[UR4][R18.64+-0x200], R9 ;  /* 0xfffe000912007986 */ /* 0x0001e8000c101904 */
[----:B------:R-:W2:Y:S02]  /*1430*/  LDG.E R8, desc[UR4][R16.64] ;  /* 0x0000000410087981 */ /* 0x000ea4000c1e1900 */
[----:B--2---:R-:W-:-:S04]  /*1440*/  IMAD R8, R8, R8, RZ ;  /* 0x0000000808087224 */ /* 0x004fc800078e02ff */
[----:B-1----:R-:W-:-:S05]  /*1450*/  IMAD R11, R8, R8, RZ ;  /* 0x00000008080b7224 */ /* 0x002fca00078e02ff */
        /* <DEDUP_REMOVED lines=8> */
[----:B------:R2:W-:Y:S04]  /*14e0*/  STG.E desc[UR4][R18.64+0x400], R9 ;  /* 0x0004000912007986 */ /* 0x0005e8000c101904 */
[----:B------:R-:W3:Y:S01]  /*14f0*/  LDG.E R8, desc[UR4][R16.64+0x600] ;  /* 0x0006000410087981 */ /* 0x000ee2000c1e1900 */
[----:B------:R-:W-:Y:S02]  /*1500*/  IADD3 R14, PT, PT, R14, 0x10, RZ ;  /* 0x000000100e0e7810 */ /* 0x000fe40007ffe0ff */
[----:B------:R-:W-:Y:S02]  /*1510*/  IADD3 R13, P2, PT, R13, 0x2000, RZ ;  /* 0x000020000d0d7810 */ /* 0x000fe40007f5e0ff */
[----:B------:R-:W-:Y:S02]  /*1520*/  ISETP.NE.AND P1, PT, R14, RZ, PT ;  /* 0x000000ff0e00720c */ /* 0x000fe40003f25270 */
[----:B------:R-:W-:-:S02]  /*1530*/  IADD3.X R15, PT, PT, RZ, R15, RZ, P2, !PT ;  /* 0x0000000fff0f7210 */ /* 0x000fc400017fe4ff */
[----:B------:R-:W-:Y:S01]  /*1540*/  IADD3 R12, PT, PT, R12, 0x800, RZ ;  /* 0x000008000c0c7810 */ /* 0x000fe20007ffe0ff */
[----:B---3--:R-:W-:-:S04]  /*1550*/  IMAD R8, R8, R8, RZ ;  /* 0x0000000808087224 */ /* 0x008fc800078e02ff */
[----:B-1----:R-:W-:-:S05]  /*1560*/  IMAD R11, R8, R8, RZ ;  /* 0x00000008080b7224 */ /* 0x002fca00078e02ff */
[----:B------:R2:W-:Y:S01]  /*1570*/  STG.E desc[UR4][R18.64+0x600], R11 ;  /* 0x0006000b12007986 */ /* 0x0005e2000c101904 */
[----:B------:R-:W-:Y:S05]  /*1580*/  @P1 BRA `(.L_x_23) ;  /* 0xfffffff800bc1947 */ /* 0x000fea000383ffff */
.L_x_22:
[----:B------:R-:W-:Y:S05]  /*1590*/  @!P0 EXIT ;  /* 0x000000000000894d */ /* 0x000fea0003800000 */
[----:B------:R-:W-:Y:S02]  /*15a0*/  ISETP.GE.U32.AND P0, PT, R20, 0x8, PT ;  /* 0x000000081400780c */ /* 0x000fe40003f06070 */
[----:B------:R-:W-:-:S04]  /*15b0*/  LOP3.LUT R14, R0, 0x7, RZ, 0xc0, !PT ;  /* 0x00000007000e7812 */ /* 0x000fc800078ec0ff */
[----:B------:R-:W-:-:S07]  /*15c0*/  ISETP.NE.AND P1, PT, R14, RZ, PT ;  /* 0x000000ff0e00720c */ /* 0x000fce0003f25270 */
[----:B------:R-:W-:Y:S06]  /*15d0*/  @!P0 BRA `(.L_x_24) ;  /* 0x0000000000908947 */ /* 0x000fec0003800000 */
[----:B--2---:R-:W-:-:S05]  /*15e0*/  LEA R11, R6, R7, 0x7 ;  /* 0x00000007060b7211 */ /* 0x004fca00078e38ff */
[----:B------:R-:W-:-:S05]  /*15f0*/  IMAD.WIDE R8, R11, 0x4, R4 ;  /* 0x000000040b087825 */ /* 0x000fca00078e0204 */
[----:B------:R-:W2:Y:S02]  /*1600*/  LDG.E R10, desc[UR4][R8.64] ;  /* 0x00000004080a7981 */ /* 0x000ea4000c1e1900 */
[----:B--2---:R-:W-:Y:S02]  /*1610*/  IMAD R12, R10, R10, RZ ;  /* 0x0000000a0a0c7224 */ /* 0x004fe400078e02ff */
[----:B------:R-:W-:-:S04]  /*1620*/  IMAD.WIDE R10, R11, 0x4, R2 ;  /* 0x000000040b0a7825 */ /* 0x000fc800078e0202 */
        /* <DEDUP_REMOVED lines=24> */
[----:B0-----:R-:W-:-:S05]  /*17b0*/  IMAD R13, R12, R12, RZ ;  /* 0x0000000c0c0d7224 */ /* 0x001fca00078e02ff */
[----:B------:R3:W-:Y:S04]  /*17c0*/  STG.E desc[UR4][R10.64+0xc00], R13 ;  /* 0x000c000d0a007986 */ /* 0x0007e8000c101904 */
[----:B------:R-:W2:Y:S01]  /*17d0*/  LDG.E R12, desc[UR4][R8.64+0xe00] ;  /* 0x000e0004080c7981 */ /* 0x000ea2000c1e1900 */
[----:B------:R-:W-:Y:S01]  /*17e0*/  IADD3 R6, PT, PT, R6, 0x8, RZ ;  /* 0x0000000806067810 */ /* 0x000fe20007ffe0ff */
[----:B--2---:R-:W-:-:S04]  /*17f0*/  IMAD R12, R12, R12, RZ ;  /* 0x0000000c0c0c7224 */ /* 0x004fc800078e02ff */
[----:B-1----:R-:W-:-:S05]  /*1800*/  IMAD R15, R12, R12, RZ ;  /* 0x0000000c0c0f7224 */ /* 0x002fca00078e02ff */
[----:B------:R3:W-:Y:S02]  /*1810*/  STG.E desc[UR4][R10.64+0xe00], R15 ;  /* 0x000e000f0a007986 */ /* 0x0007e4000c101904 */
.L_x_24:
[----:B------:R-:W-:Y:S05]  /*1820*/  @!P1 EXIT ;  /* 0x000000000000994d */ /* 0x000fea0003800000 */
[----:B------:R-:W-:Y:S02]  /*1830*/  ISETP.GE.U32.AND P0, PT, R14, 0x4, PT ;  /* 0x000000040e00780c */ /* 0x000fe40003f06070 */
[----:B------:R-:W-:-:S04]  /*1840*/  LOP3.LUT R12, R0, 0x3, RZ, 0xc0, !PT ;  /* 0x00000003000c7812 */ /* 0x000fc800078ec0ff */
[----:B------:R-:W-:-:S07]  /*1850*/  ISETP.NE.AND P1, PT, R12, RZ, PT ;  /* 0x000000ff0c00720c */ /* 0x000fce0003f25270 */
[----:B------:R-:W-:Y:S06]  /*1860*/  @!P0 BRA `(.L_x_25) ;  /* 0x0000000000508947 */ /* 0x000fec0003800000 */
[----:B--23--:R-:W-:-:S05]  /*1870*/  LEA R11, R6, R7, 0x7 ;  /* 0x00000007060b7211 */ /* 0x00cfca00078e38ff */
[----:B------:R-:W-:-:S05]  /*1880*/  IMAD.WIDE R8, R11, 0x4, R4 ;  /* 0x000000040b087825 */ /* 0x000fca00078e0204 */
[----:B------:R-:W2:Y:S01]  /*1890*/  LDG.E R0, desc[UR4][R8.64] ;  /* 0x0000000408007981 */ /* 0x000ea2000c1e1900 */
[----:B------:R-:W-:-:S04]  /*18a0*/  IMAD.WIDE R10, R11, 0x4, R2 ;  /* 0x000000040b0a7825 */ /* 0x000fc800078e0202 */
[----:B--2---:R-:W-:-:S04]  /*18b0*/  IMAD R0, R0, R0, RZ ;  /* 0x0000000000007224 */ /* 0x004fc800078e02ff */
        /* <DEDUP_REMOVED lines=10> */
[----:B------:R-:W2:Y:S01]  /*1960*/  LDG.E R0, desc[UR4][R8.64+0x600] ;  /* 0x0006000408007981 */ /* 0x000ea2000c1e1900 */
[----:B------:R-:W-:Y:S01]  /*1970*/  IADD3 R6, PT, PT, R6, 0x4, RZ ;  /* 0x0000000406067810 */ /* 0x000fe20007ffe0ff */
[----:B--2---:R-:W-:-:S04]  /*1980*/  IMAD R0, R0, R0, RZ ;  /* 0x0000000000007224 */ /* 0x004fc800078e02ff */
[----:B0-----:R-:W-:-:S05]  /*1990*/  IMAD R13, R0, R0, RZ ;  /* 0x00000000000d7224 */ /* 0x001fca00078e02ff */
[----:B------:R1:W-:Y:S02]  /*19a0*/  STG.E desc[UR4][R10.64+0x600], R13 ;  /* 0x0006000d0a007986 */ /* 0x0003e4000c101904 */
.L_x_25:
[----:B------:R-:W-:Y:S05]  /*19b0*/  @!P1 EXIT ;  /* 0x000000000000994d */ /* 0x000fea0003800000 */
[----:B-123--:R-:W-:Y:S02]  /*19c0*/  LEA R11, R6, R7, 0x7 ;  /* 0x00000007060b7211 */ /* 0x00efe400078e38ff */
[----:B------:R-:W-:-:S07]  /*19d0*/  IADD3 R0, PT, PT, -R12, RZ, RZ ;  /* 0x000000ff0c007210 */ /* 0x000fce0007ffe1ff */
.L_x_26:
[----:B------:R-:W-:-:S06]  /*19e0*/  IMAD.WIDE R8, R11, 0x4, R4 ;  /* 0x000000040b087825 */ /* 0x000fcc00078e0204 */
[----:B------:R-:W2:Y:S01]  /*19f0*/  LDG.E R8, desc[UR4][R8.64] ;  /* 0x0000000408087981 */ /* 0x000ea2000c1e1900 */
[----:B------:R-:W-:Y:S01]  /*1a00*/  IADD3 R0, PT, PT, R0, 0x1, RZ ;  /* 0x0000000100007810 */ /* 0x000fe20007ffe0ff */
[----:B0-----:R-:W-:-:S03]  /*1a10*/  IMAD.WIDE R6, R11, 0x4, R2 ;  /* 0x000000040b067825 */ /* 0x001fc600078e0202 */
[----:B------:R-:W-:Y:S01]  /*1a20*/  ISETP.NE.AND P0, PT, R0, RZ, PT ;  /* 0x000000ff0000720c */ /* 0x000fe20003f05270 */
[----:B--2---:R-:W-:-:S04]  /*1a30*/  IMAD R10, R8, R8, RZ ;  /* 0x00000008080a7224 */ /* 0x004fc800078e02ff */
[----:B------:R-:W-:-:S05]  /*1a40*/  IMAD R13, R10, R10, RZ ;  /* 0x0000000a0a0d7224 */ /* 0x000fca00078e02ff */
[----:B------:R0:W-:Y:S03]  /*1a50*/  STG.E desc[UR4][R6.64], R13 ;  /* 0x0000000d06007986 */ /* 0x0001e6000c101904 */
[----:B------:R-:W-:Y:S05]  /*1a60*/  @!P0 EXIT ;  /* 0x000000000000894d */ /* 0x000fea0003800000 */
[----:B------:R-:W-:Y:S01]  /*1a70*/  IADD3 R11, PT, PT, R11, 0x80, RZ ;  /* 0x000000800b0b7810 */ /* 0x000fe20007ffe0ff */
[----:B------:R-:W-:Y:S06]  /*1a80*/  BRA `(.L_x_26) ;  /* 0xfffffffc00d47947 */ /* 0x000fec000383ffff */
.L_x_27:
[----:B------:R-:W-:-:S00]  /*1a90*/  BRA `(.L_x_27) ;  /* 0xfffffffc00fc7947 */ /* 0x000fc0000383ffff */
[----:B------:R-:W-:-:S00]  /*1aa0*/  NOP ;  /* 0x0000000000007918 */ /* 0x000fc00000000000 */
        /* <DEDUP_REMOVED lines=13> */
.L_x_51:


//--------------------- .text._ZN3cub18CUB_300001_SM_10006detail9transform16transform_kernelINS2_10policy_hubILb1EN4cuda3std3__45tupleIJN6thrust24THRUST_300001_SM_1000_NS6detail15normal_iteratorINSA_10device_ptrIiEEEEEEEE10policy1000Ei6SquareNSA_25transform_output_iteratorISJ_SF_EEJPiEEEvT0_iT1_T2_DpNS2_10kernel_argIT3_EE --------------------------
	.section	.text._ZN3cub18CUB_300001_SM_10006detail9transform16transform_kernelINS2_10policy_hubILb1EN4cuda3std3__45tupleIJN6thrust24THRUST_300001_SM_1000_NS6detail15normal_iteratorINSA_10device_ptrIiEEEEEEEE10policy1000Ei6SquareNSA_25transform_output_iteratorISJ_SF_EEJPiEEEvT0_iT1_T2_DpNS2_10kernel_argIT3_EE,"ax",@progbits
	.align	128
        .global         _ZN3cub18CUB_300001_SM_10006detail9transform16transform_kernelINS2_10policy_hubILb1EN4cuda3std3__45tupleIJN6thrust24THRUST_300001_SM_1000_NS6detail15normal_iteratorINSA_10device_ptrIiEEEEEEEE10policy1000Ei6SquareNSA_25transform_output_iteratorISJ_SF_EEJPiEEEvT0_iT1_T2_DpNS2_10kernel_argIT3_EE
        .type           _ZN3cub18CUB_300001_SM_10006detail9transform16transform_kernelINS2_10policy_hubILb1EN4cuda3std3__45tupleIJN6thrust24THRUST_300001_SM_1000_NS6detail15normal_iteratorINSA_10device_ptrIiEEEEEEEE10policy1000Ei6SquareNSA_25transform_output_iteratorISJ_SF_EEJPiEEEvT0_iT1_T2_DpNS2_10kernel_argIT3_EE,@function
        .size           _ZN3cub18CUB_300001_SM_10006detail9transform16transform_kernelINS2_10policy_hubILb1EN4cuda3std3__45tupleIJN6thrust24THRUST_300001_SM_1000_NS6detail15normal_iteratorINSA_10device_ptrIiEEEEEEEE10policy1000Ei6SquareNSA_25transform_output_iteratorISJ_SF_EEJPiEEEvT0_iT1_T2_DpNS2_10kernel_argIT3_EE,(.L_x_52 - _ZN3cub18CUB_300001_SM_10006detail9transform16transform_kernelINS2_10policy_hubILb1EN4cuda3std3__45tupleIJN6thrust24THRUST_300001_SM_1000_NS6detail15normal_iteratorINSA_10device_ptrIiEEEEEEEE10policy1000Ei6SquareNSA_25transform_output_iteratorISJ_SF_EEJPiEEEvT0_iT1_T2_DpNS2_10kernel_argIT3_EE)
        .other          _ZN3cub18CUB_300001_SM_10006detail9transform16transform_kernelINS2_10policy_hubILb1EN4cuda3std3__45tupleIJN6thrust24THRUST_300001_SM_1000_NS6detail15normal_iteratorINSA_10device_ptrIiEEEEEEEE10policy1000Ei6SquareNSA_25transform_output_iteratorISJ_SF_EEJPiEEEvT0_iT1_T2_DpNS2_10kernel_argIT3_EE,@"STO_CUDA_ENTRY STV_DEFAULT"
_ZN3cub18CUB_300001_SM_10006detail9transform16transform_kernelINS2_10policy_hubILb1EN4cuda3std3__45tupleIJN6thrust24THRUST_300001_SM_1000_NS6detail15normal_iteratorINSA_10device_ptrIiEEEEEEEE10policy1000Ei6SquareNSA_25transform_output_iteratorISJ_SF_EEJPiEEEvT0_iT1_T2_DpNS2_10kernel_argIT3_EE:
.text._ZN3cub18CUB_300001_SM_10006detail9transform16transform_kernelINS2_10policy_hubILb1EN4cuda3std3__45tupleIJN6thrust24THRUST_300001_SM_1000_NS6detail15normal_iteratorINSA_10device_ptrIiEEEEEEEE10policy1000Ei6SquareNSA_25transform_output_iteratorISJ_SF_EEJPiEEEvT0_iT1_T2_DpNS2_10kernel_argIT3_EE:
[----:B------:R-:W-:Y:S08]  /*0000*/  LDC R1, c[0x0][0x37c] ;  /* 0x0000df00ff017b82 */ /* 0x000ff00000000800 */
[----:B------:R-:W0:Y:S01]  /*0010*/  LDC.64 R8, c[0x0][0x380] ;  /* 0x0000e000ff087b82 */ /* 0x000e220000000a00 */
[----:B------:R-:W1:Y:S01]  /*0020*/  S2R R0, SR_TID.X ;  /* 0x0000000000007919 */ /* 0x000e620000002100 */
[----:B------:R-:W2:Y:S01]  /*0030*/  LDCU.64 UR6, c[0x0][0x358] ;  /* 0x00006b00ff0677ac */ /* 0x000ea20008000a00 */
[----:B------:R-:W-:Y:S05]  /*0040*/  BSSY.RECONVERGENT B0, `(.L_x_28) ;  /* 0x0000016000007945 */ /* 0x000fea0003800200 */
[----:B------:R-:W3:Y:S08]  /*0050*/  S2UR UR4, SR_CTAID.X ;  /* 0x00000000000479c3 */ /* 0x000ef00000002500 */
[----:B------:R-:W4:Y:S01]  /*0060*/  LDC.64 R2, c[0x0][0x3a0] ;  /* 0x0000e800ff027b82 */ /* 0x000f220000000a00 */
[----:B0-----:R-:W-:-:S07]  /*0070*/  SHF.L.U32 R7, R9, 0x7, RZ ;  /* 0x0000000709077819 */ /* 0x001fce00000006ff */
[----:B------:R-:W0:Y:S01]  /*0080*/  LDC.64 R4, c[0x0][0x390] ;  /* 0x0000e400ff047b82 */ /* 0x000e220000000a00 */
[----:B---3--:R-:W-:Y:S01]  /*0090*/  IMAD R13, R7, UR4, RZ ;  /* 0x00000004070d7c24 */ /* 0x008fe2000f8e02ff */
[----:B-1----:R-:W-:-:S04]  /*00a0*/  SHF.L.U32 R15, R0, 0x7, RZ ;  /* 0x00000007000f7819 */ /* 0x002fc800000006ff */
[----:B------:R-:W-:-:S04]  /*00b0*/  IADD3 R8, PT, PT, -R13, R8, RZ ;  /* 0x000000080d087210 */ /* 0x000fc80007ffe1ff */
[CC--:B------:R-:W-:Y:S02]  /*00c0*/  VIMNMX R6, PT, PT, R7.reuse, R8.reuse, PT ;  /* 0x0000000807067248 */ /* 0x0c0fe40003fe0100 */
[----:B------:R-:W-:Y:S02]  /*00d0*/  ISETP.GT.AND P0, PT, R7, R8, PT ;  /* 0x000000080700720c */ /* 0x000fe40003f04270 */
[----:B------:R-:W-:-:S04]  /*00e0*/  SHF.L.U32 R12, R6, 0x2, RZ ;  /* 0x00000002060c7819 */ /* 0x000fc800000006ff */
[----:B------:R-:W-:-:S13]  /*00f0*/  ISETP.GE.AND P1, PT, R15, R12, PT ;  /* 0x0000000c0f00720c */ /* 0x000fda0003f26270 */
[----:B--2-4-:R-:W-:Y:S05]  /*0100*/  @P1 BRA `(.L_x_29) ;  /* 0x0000000000241947 */ /* 0x014fea0003800000 */
[----:B------:R-:W1:Y:S02]  /*0110*/  LDC.64 R10, c[0x0][0x3a0] ;  /* 0x0000e800ff0a7b82 */ /* 0x000e640000000a00 */
[----:B-1----:R-:W-:-:S04]  /*0120*/  IMAD.WIDE.U32 R10, R0, 0x80, R10 ;  /* 0x00000080000a7825 */ /* 0x002fc800078e000a */
[----:B------:R-:W-:-:S07]  /*0130*/  IMAD.WIDE R10, R13, 0x4, R10 ;  /* 0x000000040d0a7825 */ /* 0x000fce00078e020a */
.L_x_30:
[----:B------:R-:W-:Y:S01]  /*0140*/  IADD3 R15, PT, PT, R15, 0x4000, RZ ;  /* 0x000040000f0f7810 */ /* 0x000fe20007ffe0ff */
[----:B------:R1:W-:Y:S03]  /*0150*/  CCTL.E.PF2 [R10] ;  /* 0x000000000a00798f */ /* 0x0003e60000800100 */
[----:B------:R-:W-:Y:S02]  /*0160*/  ISETP.GE.AND P1, PT, R15, R12, PT ;  /* 0x0000000c0f00720c */ /* 0x000fe40003f26270 */
[----:B-1----:R-:W-:-:S04]  /*0170*/  IADD3 R10, P2, PT, R10, 0x4000, RZ ;  /* 0x000040000a0a7810 */ /* 0x002fc80007f5e0ff */
[----:B------:R-:W-:-:S07]  /*0180*/  IADD3.X R11, PT, PT, RZ, R11, RZ, P2, !PT ;  /* 0x0000000bff0b7210 */ /* 0x000fce00017fe4ff */
[----:B------:R-:W-:Y:S05]  /*0190*/  @!P1 BRA `(.L_x_30) ;  /* 0xfffffffc00e89947 */ /* 0x000fea000383ffff */
.L_x_29:
[----:B------:R-:W-:Y:S05]  /*01a0*/  BSYNC.RECONVERGENT B0 ;  /* 0x0000000000007941 */ /* 0x000fea0003800200 */
.L_x_28:
[----:B------:R-:W-:-:S04]  /*01b0*/  IMAD.WIDE R2, R13, 0x4, R2 ;  /* 0x000000040d027825 */ /* 0x000fc800078e0202 */
[----:B0-----:R-:W-:Y:S01]  /*01c0*/  IMAD.WIDE R4, R13, 0x4, R4 ;  /* 0x000000040d047825 */ /* 0x001fe200078e0204 */
[----:B------:R-:W-:Y:S06]  /*01d0*/  @P0 BRA `(.L_x_31) ;  /* 0x0000000800b80947 */ /* 0x000fec0003800000 */
        /* <DEDUP_REMOVED lines=12> */
.L_x_33:
        /* <DEDUP_REMOVED lines=37> */
[----:B------:R-:W3:Y:S01]  /*04f0*/  LDG.E R14, desc[UR6][R10.64+0x1000] ;  /* 0x001000060a0e7981 */ /* 0x000ee2000c1e1900 */
[----:B------:R-:W-:-:S05]  /*0500*/  MOV R18, 0x600 ;  /* 0x0000060000127802 */ /* 0x000fca0000000f00 */
[----:B------:R-:W-:-:S03]  /*0510*/  IMAD.WIDE R18, R6, 0x4, R18 ;  /* 0x0000000406127825 */ /* 0x000fc600078e0212 */
[----:B------:R-:W-:-:S04]  /*0520*/  IADD3 R16, P1, PT, R2, R18, RZ ;  /* 0x0000001202107210 */ /* 0x000fc80007f3e0ff */
[----:B------:R-:W-:Y:S01]  /*0530*/  IADD3.X R17, PT, PT, R3, R19, RZ, P1, !PT ;  /* 0x0000001303117210 */ /* 0x000fe20000ffe4ff */
[----:B---3--:R-:W-:-:S04]  /*0540*/  IMAD R14, R14, R14, RZ ;  /* 0x0000000e0e0e7224 */ /* 0x008fc800078e02ff */
[----:B-1----:R-:W-:-:S05]  /*0550*/  IMAD R21, R14, R14, RZ ;  /* 0x0000000e0e157224 */ /* 0x002fca00078e02ff */
        /* <DEDUP_REMOVED lines=37> */
.L_x_32:
[----:B------:R-:W-:Y:S05]  /*07b0*/  @!P0 EXIT ;  /* 0x000000000000894d */ /* 0x000fea0003800000 */
[----:B------:R-:W0:Y:S01]  /*07c0*/  LDCU UR4, c[0x0][0x384] ;  /* 0x00007080ff0477ac */ /* 0x000e220008000800 */
[----:B------:R-:W-:Y:S01]  /*07d0*/  ISETP.GE.U32.AND P0, PT, R20, 0x8, PT ;  /* 0x000000081400780c */ /* 0x000fe20003f06070 */
[----:B0-----:R-:W-:-:S06]  /*07e0*/  ULOP3.LUT UR5, UR4, 0x7, URZ, 0xc0, !UPT ;  /* 0x0000000704057892 */ /* 0x001fcc000f8ec0ff */
[----:B------:R-:W-:-:S06]  /*07f0*/  ISETP.NE.AND P1, PT, RZ, UR5, PT ;  /* 0x00000005ff007c0c */ /* 0x000fcc000bf25270 */
[----:B------:R-:W-:Y:S07]  /*0800*/  @!P0 BRA `(.L_x_34) ;  /* 0x0000000000908947 */ /* 0x000fee0003800000 */
[----:B--2---:R-:W-:-:S05]  /*0810*/  LEA R11, R7, R0, 0x7 ;  /* 0x00000000070b7211 */ /* 0x004fca00078e38ff */
        /* <DEDUP_REMOVED lines=35> */
.L_x_34:
[----:B------:R-:W-:Y:S05]  /*0a50*/  @!P1 EXIT ;  /* 0x000000000000994d */ /* 0x000fea0003800000 */
[----:B------:R-:W-:Y:S02]  /*0a60*/  UISETP.GE.U32.AND UP0, UPT, UR5, 0x4, UPT ;  /* 0x000000040500788c */ /* 0x000fe4000bf06070 */
[----:B------:R-:W-:-:S06]  /*0a70*/  ULOP3.LUT UR4, UR4, 0x3, URZ, 0xc0, !UPT ;  /* 0x0000000304047892 */ /* 0x000fcc000f8ec0ff */
[----:B------:R-:W-:Y:S01]  /*0a80*/  ISETP.NE.AND P0, PT, RZ, UR4, PT ;  /* 0x00000004ff007c0c */ /* 0x000fe2000bf05270 */
[----:B------:R-:W-:-:S12]  /*0a90*/  BRA.U !UP0, `(.L_x_35) ;  /* 0x0000000108507547 */ /* 0x000fd8000b800000 */
        /* <DEDUP_REMOVED lines=20> */
.L_x_35:
[----:B------:R-:W-:Y:S05]  /*0be0*/  @!P0 EXIT ;  /* 0x000000000000894d */ /* 0x000fea0003800000 */
[----:B-123--:R-:W-:Y:S01]  /*0bf0*/  LEA R11, R7, R0, 0x7 ;  /* 0x00000000070b7211 */ /* 0x00efe200078e38ff */
[----:B------:R-:W-:-:S12]  /*0c00*/  UIADD3 UR4, UPT, UPT, -UR4, URZ, URZ ;  /* 0x000000ff04047290 */ /* 0x000fd8000fffe1ff */
.L_x_36:
[----:B------:R-:W-:-:S06]  /*0c10*/  IMAD.WIDE R8, R11, 0x4, R2 ;  /* 0x000000040b087825 */ /* 0x000fcc00078e0202 */
[----:B------:R-:W2:Y:S01]  /*0c20*/  LDG.E R8, desc[UR6][R8.64] ;  /* 0x0000000608087981 */ /* 0x000ea2000c1e1900 */
[C---:B0-----:R-:W-:Y:S01]  /*0c30*/  IMAD.WIDE R6, R11.reuse, 0x4, R4 ;  /* 0x000000040b067825 */ /* 0x041fe200078e0204 */
[----:B------:R-:W-:Y:S01]  /*0c40*/  UIADD3 UR4, UPT, UPT, UR4, 0x1, URZ ;  /* 0x0000000104047890 */ /* 0x000fe2000fffe0ff */
[----:B------:R-:W-:-:S03]  /*0c50*/  IADD3 R11, PT, PT, R11, 0x80, RZ ;  /* 0x000000800b0b7810 */ /* 0x000fc60007ffe0ff */
[----:B------:R-:W-:Y:S01]  /*0c60*/  UISETP.NE.AND UP0, UPT, UR4, URZ, UPT ;  /* 0x000000ff0400728c */ /* 0x000fe2000bf05270 */
[----:B--2---:R-:W-:-:S04]  /*0c70*/  IMAD R0, R8, R8, RZ ;  /* 0x0000000808007224 */ /* 0x004fc800078e02ff */
[----:B------:R-:W-:-:S05]  /*0c80*/  IMAD R13, R0, R0, RZ ;  /* 0x00000000000d7224 */ /* 0x000fca00078e02ff */
[----:B------:R0:W-:Y:S01]  /*0c90*/  STG.E desc[UR6][R6.64], R13 ;  /* 0x0000000d06007986 */ /* 0x0001e2000c101906 */
[----:B------:R-:W-:Y:S05]  /*0ca0*/  BRA.U UP0, `(.L_x_36) ;  /* 0xfffffffd00d87547 */ /* 0x000fea000b83ffff */
[----:B------:R-:W-:Y:S05]  /*0cb0*/  EXIT ;  /* 0x000000000000794d */ /* 0x000fea0003800000 */
.L_x_31:
[----:B------:R-:W-:-:S13]  /*0cc0*/  ISETP.GE.AND P0, PT, R9, 0x1, PT ;  /* 0x000000010900780c */ /* 0x000fda0003f06270 */
[----:B------:R-:W-:Y:S05]  /*0cd0*/  @!P0 EXIT ;  /* 0x000000000000894d */ /* 0x000fea0003800000 */
[C---:B------:R-:W-:Y:S02]  /*0ce0*/  ISETP.GE.U32.AND P0, PT, R9.reuse, 0x8, PT ;  /* 0x000000080900780c */ /* 0x040fe40003f06070 */
[----:B------:R-:W-:Y:S02]  /*0cf0*/  LOP3.LUT R18, R9, 0x7, RZ, 0xc0, !PT ;  /* 0x0000000709127812 */ /* 0x000fe400078ec0ff */
[----:B------:R-:W-:-:S09]  /*0d00*/  MOV R7, RZ ;  /* 0x000000ff00077202 */ /* 0x000fd20000000f00 */
[----:B------:R-:W-:Y:S05]  /*0d10*/  @!P0 BRA `(.L_x_37) ;  /* 0x0000000000f08947 */ /* 0x000fea0003800000 */
[----:B------:R-:W-:Y:S01]  /*0d20*/  HFMA2 R12, -RZ, RZ, 0, 0 ;  /* 0x00000000ff0c7431 */ /* 0x000fe200000001ff */
[----:B------:R-:W-:-:S07]  /*0d30*/  LOP3.LUT R7, R9, 0x7ffffff8, RZ, 0xc0, !PT ;  /* 0x7ffffff809077812 */ /* 0x000fce00078ec0ff */
.L_x_40:
[----:B0-----:R-:W-:-:S04]  /*0d40*/  LEA R13, R12, R0, 0x7 ;  /* 0x000000000c0d7211 */ /* 0x001fc800078e38ff */
        /* <DEDUP_REMOVED lines=24> */
[----:B------:R-:W-:-:S04]  /*0ed0*/  IADD3 R17, PT, PT, R13, 0x200, RZ ;  /* 0x000002000d117810 */ /* 0x000fc80007ffe0ff */
[----:B------:R-:W-:Y:S01]  /*0ee0*/  ISETP.GE.AND P0, PT, R17, R6, PT ;  /* 0x000000061100720c */ /* 0x000fe20003f06270 */
[----:B--2---:R-:W-:-:S04]  /*0ef0*/  @!P1 IMAD R14, R14, R14, RZ ;  /* 0x0000000e0e0e9224 */ /* 0x004fc800078e02ff */
[----:B------:R-:W-:-:S05]  /*0f00*/  @!P1 IMAD R17, R14, R14, RZ ;  /* 0x0000000e0e119224 */ /* 0x000fca00078e02ff */
[----:B------:R2:W-:Y:S04]  /*0f10*/  @!P1 STG.E desc[UR6][R10.64+0x400], R17 ;  /* 0x000400110a009986 */ /* 0x0005e8000c101906 */
[----:B------:R-:W3:Y:S01]  /*0f20*/  @!P0 LDG.E R14, desc[UR6][R8.64+0x600] ;  /* 0x00060006080e8981 */ /* 0x000ee2000c1e1900 */
[----:B-1----:R-:W-:-:S04]  /*0f30*/  IADD3 R19, PT, PT, R13, 0x280, RZ ;  /* 0x000002800d137810 */ /* 0x002fc80007ffe0ff */
[----:B------:R-:W-:Y:S01]  /*0f40*/  ISETP.GE.AND P1, PT, R19, R6, PT ;  /* 0x000000061300720c */ /* 0x000fe20003f26270 */
[----:B---3--:R-:W-:-:S04]  /*0f50*/  @!P0 IMAD R14, R14, R14, RZ ;  /* 0x0000000e0e0e8224 */ /* 0x008fc800078e02ff */
[----:B0-----:R-:W-:-:S05]  /*0f60*/  @!P0 IMAD R15, R14, R14, RZ ;  /* 0x0000000e0e0f8224 */ /* 0x001fca00078e02ff */
[----:B------:R0:W-:Y:S04]  /*0f70*/  @!P0 STG.E desc[UR6][R10.64+0x600], R15 ;  /* 0x0006000f0a008986 */ /* 0x0001e8000c101906 */
[----:B------:R-:W3:Y:S01]  /*0f80*/  @!P1 LDG.E R14, desc[UR6][R8.64+0x800] ;  /* 0x00080006080e9981 */ /* 0x000ee2000c1e1900 */
[----:B------:R-:W-:-:S04]  /*0f90*/  IADD3 R19, PT, PT, R13, 0x300, RZ ;  /* 0x000003000d137810 */ /* 0x000fc80007ffe0ff */
[----:B------:R-:W-:Y:S01]  /*0fa0*/  ISETP.GE.AND P0, PT, R19, R6, PT ;  /* 0x000000061300720c */ /* 0x000fe20003f06270 */
[----:B---3--:R-:W-:-:S04]  /*0fb0*/  @!P1 IMAD R14, R14, R14, RZ ;  /* 0x0000000e0e0e9224 */ /* 0x008fc800078e02ff */
[----:B--2---:R-:W-:-:S05]  /*0fc0*/  @!P1 IMAD R17, R14, R14, RZ ;  /* 0x0000000e0e119224 */ /* 0x004fca00078e02ff */
        /* <DEDUP_REMOVED lines=10> */
[----:B0-----:R-:W-:Y:S05]  /*1070*/  @P0 BRA `(.L_x_39) ;  /* 0x0000000000100947 */ /* 0x001fea0003800000 */
[----:B------:R-:W2:Y:S02]  /*1080*/  LDG.E R8, desc[UR6][R8.64+0xc00] ;  /* 0x000c000608087981 */ /* 0x000ea4000c1e1900 */
[----:B--2---:R-:W-:-:S04]  /*1090*/  IMAD R13, R8, R8, RZ ;  /* 0x00000008080d7224 */ /* 0x004fc800078e02ff */
[----:B------:R-:W-:-:S05]  /*10a0*/  IMAD R13, R13, R13, RZ ;  /* 0x0000000d0d0d7224 */ /* 0x000fca00078e02ff */
[----:B------:R0:W-:Y:S02]  /*10b0*/  STG.E desc[UR6][R10.64+0xc00], R13 ;  /* 0x000c000d0a007986 */ /* 0x0001e4000c101906 */
.L_x_39:
[----:B------:R-:W-:Y:S05]  /*10c0*/  BSYNC.RECONVERGENT B0 ;  /* 0x0000000000007941 */ /* 0x000fea0003800200 */
.L_x_38:
[----:B------:R-:W-:Y:S05]  /*10d0*/  @P1 BRA `(.L_x_40) ;  /* 0xfffffffc00181947 */ /* 0x000fea000383ffff */
.L_x_37:
[----:B------:R-:W-:-:S13]  /*10e0*/  ISETP.NE.AND P0, PT, R18, RZ, PT ;  /* 0x000000ff1200720c */ /* 0x000fda0003f05270 */
[----:B------:R-:W-:Y:S05]  /*10f0*/  @!P0 EXIT ;  /* 0x000000000000894d */ /* 0x000fea0003800000 */
[----:B------:R-:W1:Y:S01]  /*1100*/  LDC R8, c[0x0][0x384] ;  /* 0x0000e100ff087b82 */ /* 0x000e620000000800 */
[----:B------:R-:W-:Y:S02]  /*1110*/  ISETP.GE.U32.AND P1, PT, R18, 0x4, PT ;  /* 0x000000041200780c */ /* 0x000fe40003f26070 */
[----:B-1----:R-:W-:-:S04]  /*1120*/  LOP3.LUT R19, R8, 0x3, RZ, 0xc0, !PT ;  /* 0x0000000308137812 */ /* 0x002fc800078ec0ff */
[----:B------:R-:W-:-:S07]  /*1130*/  ISETP.NE.AND P0, PT, R19, RZ, PT ;  /* 0x000000ff1300720c */ /* 0x000fce0003f05270 */
[----:B------:R-:W-:Y:S06]  /*1140*/  @!P1 BRA `(.L_x_41) ;  /* 0x0000000000849947 */ /* 0x000fec0003800000 */
[----:B------:R-:W-:-:S04]  /*1150*/  LEA R23, R7, R0, 0x7 ;  /* 0x0000000007177211 */ /* 0x000fc800078e38ff */
[----:B------:R-:W-:-:S13]  /*1160*/  ISETP.GE.AND P2, PT, R23, R6, PT ;  /* 0x000000061700720c */ /* 0x000fda0003f46270 */
[----:B0-----:R-:W-:-:S06]  /*1170*/  @!P2 IMAD.WIDE R10, R23, 0x4, R2 ;  /* 0x00000004170aa825 */ /* 0x001fcc00078e0202 */
        /* <DEDUP_REMOVED lines=24> */
[----:B------:R-:W3:Y:S01]  /*1300*/  @!P1 LDG.E R14, desc[UR6][R14.64] ;  /* 0x000000060e0e9981 */ /* 0x000ee2000c1e1900 */
[----:B-1----:R-:W-:Y:S01]  /*1310*/  @!P1 IMAD.WIDE R10, R23, 0x4, R4 ;  /* 0x00000004170a9825 */ /* 0x002fe200078e0204 */
[----:B------:R-:W-:-:S03]  /*1320*/  IADD3 R7, PT, PT, R7, 0x4, RZ ;  /* 0x0000000407077810 */ /* 0x000fc60007ffe0ff */
[----:B---3--:R-:W-:-:S04]  /*1330*/  @!P1 IMAD R18, R14, R14, RZ ;  /* 0x0000000e0e129224 */ /* 0x008fc800078e02ff */
[----:B------:R-:W-:-:S05]  /*1340*/  @!P1 IMAD R17, R18, R18, RZ ;  /* 0x0000001212119224 */ /* 0x000fca00078e02ff */
[----:B------:R2:W-:Y:S02]  /*1350*/  @!P1 STG.E desc[UR6][R10.64], R17 ;  /* 0x000000110a009986 */ /* 0x0005e4000c101906 */
.L_x_41:
[----:B------:R-:W-:Y:S05]  /*1360*/  @!P0 EXIT ;  /* 0x000000000000894d */ /* 0x000fea0003800000 */
[----:B------:R-:W-:Y:S02]  /*1370*/  ISETP.NE.AND P1, PT, R19, 0x1, PT ;  /* 0x000000011300780c */ /* 0x000fe40003f25270 */
[----:B------:R-:W-:-:S04]  /*1380*/  LOP3.LUT R8, R8, 0x1, RZ, 0xc0, !PT ;  /* 0x0000000108087812 */ /* 0x000fc800078ec0ff */
[----:B------:R-:W-:-:S07]  /*1390*/  ISETP.NE.U32.AND P0, PT, R8, 0x1, PT ;  /* 0x000000010800780c */ /* 0x000fce0003f05070 */
[----:B------:R-:W-:Y:S06]  /*13a0*/  @!P1 BRA `(.L_x_42) ;  /* 0x0000000000449947 */ /* 0x000fec0003800000 */
[----:B0-2---:R-:W-:-:S04]  /*13b0*/  LEA R11, R7, R0, 0x7 ;  /* 0x00000000070b7211 */ /* 0x005fc800078e38ff */
[----:B------:R-:W-:-:S13]  /*13c0*/  ISETP.GE.AND P1, PT, R11, R6, PT ;  /* 0x000000060b00720c */ /* 0x000fda0003f26270 */
[----:B------:R-:W-:-:S06]  /*13d0*/  @!P1 IMAD.WIDE R8, R11, 0x4, R2 ;  /* 0x000000040b089825 */ /* 0x000fcc00078e0202 */
[----:B------:R-:W2:Y:S01]  /*13e0*/  @!P1 LDG.E R8, desc[UR6][R8.64] ;  /* 0x0000000608089981 */ /* 0x000ea2000c1e1900 */
[C---:B------:R-:W-:Y:S01]  /*13f0*/  IADD3 R15, PT, PT, R11.reuse, 0x80, RZ ;  /* 0x000000800b0f7810 */ /* 0x040fe20007ffe0ff */
[----:B------:R-:W-:-:S03]  /*1400*/  @!P1 IMAD.WIDE R10, R11, 0x4, R4 ;  /* 0x000000040b0a9825 */ /* 0x000fc600078e0204 */
[----:B------:R-:W-:Y:S01]  /*1410*/  ISETP.GE.AND P2, PT, R15, R6, PT ;  /* 0x000000060f00720c */ /* 0x000fe20003f46270 */
[----:B--2---:R-:W-:-:S04]  /*1420*/  @!P1 IMAD R12, R8, R8, RZ ;  /* 0x00000008080c9224 */ /* 0x004fc800078e02ff */
[----:B------:R-:W-:-:S08]  /*1430*/  @!P1 IMAD R17, R12, R12, RZ ;  /* 0x0000000c0c119224 */ /* 0x000fd000078e02ff */
[C---:B------:R-:W-:Y:S01]  /*1440*/  @!P2 IMAD.WIDE R12, R15.reuse, 0x4, R2 ;  /* 0x000000040f0ca825 */ /* 0x040fe200078e0202 */
[----:B------:R1:W-:Y:S05]  /*1450*/  @!P1 STG.E desc[UR6][R10.64], R17 ;  /* 0x000000110a009986 */ /* 0x0003ea000c101906 */
[----:B------:R-:W2:Y:S01]  /*1460*/  @!P2 LDG.E R12, desc[UR6][R12.64] ;  /* 0x000000060c0ca981 */ /* 0x000ea2000c1e1900 */
[----:B------:R-:W-:Y:S01]  /*1470*/  @!P2 IMAD.WIDE R14, R15, 0x4, R4 ;  /* 0x000000040f0ea825 */ /* 0x000fe200078e0204 */
[----:B------:R-:W-:-:S03]  /*1480*/  IADD3 R7, PT, PT, R7, 0x2, RZ ;  /* 0x0000000207077810 */ /* 0x000fc60007ffe0ff */
[----:B--2---:R-:W-:-:S04]  /*1490*/  @!P2 IMAD R16, R12, R12, RZ ;  /* 0x0000000c0c10a224 */ /* 0x004fc800078e02ff */
[----:B------:R-:W-:-:S05]  /*14a0*/  @!P2 IMAD R9, R16, R16, RZ ;  /* 0x000000101009a224 */ /* 0x000fca00078e02ff */
[----:B------:R1:W-:Y:S02]  /*14b0*/  @!P2 STG.E desc[UR6][R14.64], R9 ;  /* 0x000000090e00a986 */ /* 0x0003e4000c101906 */
.L_x_42:
[----:B------:R-:W-:Y:S05]  /*14c0*/  @P0 EXIT ;  /* 0x000000000000094d */ /* 0x000fea0003800000 */
[----:B------:R-:W-:-:S04]  /*14d0*/  LEA R7, R7, R0, 0x7 ;  /* 0x0000000007077211 */ /* 0x000fc800078e38ff */
[----:B------:R-:W-:-:S13]  /*14e0*/  ISETP.GE.AND P0, PT, R7, R6, PT ;  /* 0x000000060700720c */ /* 0x000fda0003f06270 */
[----:B------:R-:W-:Y:S05]  /*14f0*/  @P0 EXIT ;  /* 0x000000000000094d */ /* 0x000fea0003800000 */
[----:B------:R-:W-:-:S06]  /*1500*/  IMAD.WIDE R2, R7, 0x4, R2 ;  /* 0x0000000407027825 */ /* 0x000fcc00078e0202 */
[----:B------:R-:W3:Y:S01]  /*1510*/  LDG.E R2, desc[UR6][R2.64] ;  /* 0x0000000602027981 */ /* 0x000ee2000c1e1900 */
[----:B------:R-:W-:-:S04]  /*1520*/  IMAD.WIDE R4, R7, 0x4, R4 ;  /* 0x0000000407047825 */ /* 0x000fc800078e0204 */
[----:B---3--:R-:W-:-:S04]  /*1530*/  IMAD R0, R2, R2, RZ ;  /* 0x0000000202007224 */ /* 0x008fc800078e02ff */
[----:B------:R-:W-:-:S05]  /*1540*/  IMAD R7, R0, R0, RZ ;  /* 0x0000000000077224 */ /* 0x000fca00078e02ff */
[----:B------:R-:W-:Y:S01]  /*1550*/  STG.E desc[UR6][R4.64], R7 ;  /* 0x0000000704007986 */ /* 0x000fe2000c101906 */
[----:B------:R-:W-:Y:S05]  /*1560*/  EXIT ;  /* 0x000000000000794d */ /* 0x000fea0003800000 */
.L_x_43:
        /* <DEDUP_REMOVED lines=9> */
.L_x_52:


//--------------------- .text._ZN3cub18CUB_300001_SM_10006detail8for_each13static_kernelINS2_12policy_hub_t12policy_500_tElN6thrust24THRUST_300001_SM_1000_NS8cuda_cub10__tabulate7functorINS7_6detail15normal_iteratorINS7_10device_ptrIiEEEENS7_6system6detail7generic6detail22compute_sequence_valueIivEElEEEEvT0_T1_ --------------------------
	.section	.text._ZN3cub18CUB_300001_SM_10006detail8for_each13static_kernelINS2_12policy_hub_t12policy_500_tElN6thrust24THRUST_300001_SM_1000_NS8cuda_cub10__tabulate7functorINS7_6detail15normal_iteratorINS7_10device_ptrIiEEEENS7_6system6detail7generic6detail22compute_sequence_valueIivEElEEEEvT0_T1_,"ax",@progbits
	.align	128
        .global         _ZN3cub18CUB_300001_SM_10006detail8for_each13static_kernelINS2_12policy_hub_t12policy_500_tElN6thrust24THRUST_300001_SM_1000_NS8cuda_cub10__tabulate7functorINS7_6detail15normal_iteratorINS7_10device_ptrIiEEEENS7_6system6detail7generic6detail22compute_sequence_valueIivEElEEEEvT0_T1_
        .type           _ZN3cub18CUB_300001_SM_10006detail8for_each13static_kernelINS2_12policy_hub_t12policy_500_tElN6thrust24THRUST_300001_SM_1000_NS8cuda_cub10__tabulate7functorINS7_6detail15normal_iteratorINS7_10device_ptrIiEEEENS7_6system6detail7generic6detail22compute_sequence_valueIivEElEEEEvT0_T1_,@function
        .size           _ZN3cub18CUB_300001_SM_10006detail8for_each13static_kernelINS2_12policy_hub_t12policy_500_tElN6thrust24THRUST_300001_SM_1000_NS8cuda_cub10__tabulate7functorINS7_6detail15normal_iteratorINS7_10device_ptrIiEEEENS7_6system6detail7generic6detail22compute_sequence_valueIivEElEEEEvT0_T1_,(.L_x_53 - _ZN3cub18CUB_300001_SM_10006detail8for_each13static_kernelINS2_12policy_hub_t12policy_500_tElN6thrust24THRUST_300001_SM_1000_NS8cuda_cub10__tabulate7functorINS7_6detail15normal_iteratorINS7_10device_ptrIiEEEENS7_6system6detail7generic6detail22compute_sequence_valueIivEElEEEEvT0_T1_)
        .other          _ZN3cub18CUB_300001_SM_10006detail8for_each13static_kernelINS2_12policy_hub_t12policy_500_tElN6thrust24THRUST_300001_SM_1000_NS8cuda_cub10__tabulate7functorINS7_6detail15normal_iteratorINS7_10device_ptrIiEEEENS7_6system6detail7generic6detail22compute_sequence_valueIivEElEEEEvT0_T1_,@"STO_CUDA_ENTRY STV_DEFAULT"
_ZN3cub18CUB_300001_SM_10006detail8for_each13static_kernelINS2_12policy_hub_t12policy_500_tElN6thrust24THRUST_300001_SM_1000_NS8cuda_cub10__tabulate7functorINS7_6detail15normal_iteratorINS7_10device_ptrIiEEEENS7_6system6detail7generic6detail22compute_sequence_valueIivEElEEEEvT0_T1_:
.text._ZN3cub18CUB_300001_SM_10006detail8for_each13static_kernelINS2_12policy_hub_t12policy_500_tElN6thrust24THRUST_300001_SM_1000_NS8cuda_cub10__tabulate7functorINS7_6detail15normal_iteratorINS7_10device_ptrIiEEEENS7_6system6detail7generic6detail22compute_sequence_valueIivEElEEEEvT0_T1_:
[----:B------:R-:W-:Y:S08]  /*0000*/  LDC R1, c[0x0][0x37c] ;  /* 0x0000df00ff017b82 */ /* 0x000ff00000000800 */
[----:B------:R-:W0:Y:S01]  /*0010*/  S2UR UR4, SR_CTAID.X ;  /* 0x00000000000479c3 */ /* 0x000e220000002500 */
[----:B------:R-:W1:Y:S01]  /*0020*/  LDCU.64 UR6, c[0x0][0x380] ;  /* 0x00007000ff0677ac */ /* 0x000e620008000a00 */
[----:B------:R-:W2:Y:S01]  /*0030*/  LDCU.64 UR8, c[0x0][0x358] ;  /* 0x00006b00ff0877ac */ /* 0x000ea20008000a00 */
[----:B0-----:R-:W-:-:S04]  /*0040*/  UIMAD.WIDE.U32 UR4, UR4, 0x200, URZ ;  /* 0x00000200040478a5 */ /* 0x001fc8000f8e00ff */
[----:B-1----:R-:W-:-:S04]  /*0050*/  UIADD3 UR6, UP0, UPT, -UR4, UR6, URZ ;  /* 0x0000000604067290 */ /* 0x002fc8000ff1e1ff */
[----:B------:R-:W-:Y:S02]  /*0060*/  UIADD3.X UR7, UPT, UPT, ~UR5, UR7, URZ, UP0, !UPT ;  /* 0x0000000705077290 */ /* 0x000fe400087fe5ff */
[----:B------:R-:W-:-:S04]  /*0070*/  UISETP.GE.U32.AND UP0, UPT, UR6, 0x200, UPT ;  /* 0x000002000600788c */ /* 0x000fc8000bf06070 */
[----:B------:R-:W-:-:S09]  /*0080*/  UISETP.GE.AND.EX UP0, UPT, UR7, URZ, UPT, UP0 ;  /* 0x000000ff0700728c */ /* 0x000fd2000bf06300 */
[----:B--2---:R-:W-:Y:S05]  /*0090*/  BRA.U !UP0, `(.L_x_44) ;  /* 0x0000000108347547 */ /* 0x004fea000b800000 */
[----:B------:R-:W0:Y:S01]  /*00a0*/  S2R R0, SR_TID.X ;  /* 0x0000000000007919 */ /* 0x000e220000002100 */
[----:B------:R-:W1:Y:S01]  /*00b0*/  LDC.64 R6, c[0x0][0x390] ;  /* 0x0000e400ff067b82 */ /* 0x000e620000000a00 */
[----:B------:R-:W2:Y:S01]  /*00c0*/  LDCU.64 UR10, c[0x0][0x388] ;  /* 0x00007100ff0a77ac */ /* 0x000ea20008000a00 */
[----:B0-----:R-:W-:-:S05]  /*00d0*/  IADD3 R5, P0, PT, R0, UR4, RZ ;  /* 0x0000000400057c10 */ /* 0x001fca000ff1e0ff */
[----:B------:R-:W-:Y:S01]  /*00e0*/  IMAD.X R4, RZ, RZ, UR5, P0 ;  /* 0x00000005ff047e24 */ /* 0x000fe200080e06ff */
[C---:B--2---:R-:W-:Y:S01]  /*00f0*/  LEA R2, P0, R5.reuse, UR10, 0x2 ;  /* 0x0000000a05027c11 */ /* 0x044fe2000f8010ff */
[----:B------:R-:W-:-:S03]  /*0100*/  VIADD R0, R5, 0x100 ;  /* 0x0000010005007836 */ /* 0x000fc60000000000 */
[C---:B------:R-:W-:Y:S01]  /*0110*/  LEA.HI.X R3, R5.reuse, UR11, R4, 0x2, P0 ;  /* 0x0000000b05037c11 */ /* 0x040fe200080f1404 */
[-CC-:B-1----:R-:W-:Y:S02]  /*0120*/  IMAD R5, R5, R7.reuse, R6.reuse ;  /* 0x0000000705057224 */ /* 0x182fe400078e0206 */
[----:B------:R-:W-:-:S03]  /*0130*/  IMAD R7, R0, R7, R6 ;  /* 0x0000000700077224 */ /* 0x000fc600078e0206 */
[----:B------:R-:W-:Y:S04]  /*0140*/  STG.E desc[UR8][R2.64], R5 ;  /* 0x0000000502007986 */ /* 0x000fe8000c101908 */
[----:B------:R-:W-:Y:S01]  /*0150*/  STG.E desc[UR8][R2.64+0x400], R7 ;  /* 0x0004000702007986 */ /* 0x000fe2000c101908 */
[----:B------:R-:W-:Y:S05]  /*0160*/  EXIT ;  /* 0x000000000000794d */ /* 0x000fea0003800000 */
.L_x_44:
[----:B------:R-:W0:Y:S01]  /*0170*/  S2R R2, SR_TID.X ;  /* 0x0000000000027919 */ /* 0x000e220000002100 */
[----:B------:R-:W-:Y:S01]  /*0180*/  USHF.R.S32.HI UR7, URZ, 0x1f, UR6 ;  /* 0x0000001fff077899 */ /* 0x000fe20008011406 */
[----:B------:R-:W-:Y:S05]  /*0190*/  BSSY.RECONVERGENT B0, `(.L_x_45) ;  /* 0x0000011000007945 */ /* 0x000fea0003800200 */
[----:B------:R-:W-:Y:S02]  /*01a0*/  IMAD.U32 R3, RZ, RZ, UR7 ;  /* 0x00000007ff037e24 */ /* 0x000fe4000f8e00ff */
[----:B------:R-:W-:Y:S01]  /*01b0*/  IMAD.U32 R4, RZ, RZ, UR7 ;  /* 0x00000007ff047e24 */ /* 0x000fe2000f8e00ff */
[C---:B0-----:R-:W-:Y:S01]  /*01c0*/  ISETP.LT.U32.AND P0, PT, R2.reuse, UR6, PT ;  /* 0x0000000602007c0c */ /* 0x041fe2000bf01070 */
[----:B------:R-:W-:-:S03]  /*01d0*/  VIADD R0, R2, 0x100 ;  /* 0x0000010002007836 */ /* 0x000fc60000000000 */
[----:B------:R-:W-:Y:S02]  /*01e0*/  ISETP.GT.AND.EX P0, PT, R3, RZ, PT, P0 ;  /* 0x000000ff0300720c */ /* 0x000fe40003f04300 */
[----:B------:R-:W-:-:S04]  /*01f0*/  ISETP.LT.U32.AND P1, PT, R0, UR6, PT ;  /* 0x0000000600007c0c */ /* 0x000fc8000bf21070 */
[----:B------:R-:W-:-:S07]  /*0200*/  ISETP.GT.AND.EX P1, PT, R4, RZ, PT, P1 ;  /* 0x000000ff0400720c */ /* 0x000fce0003f24310 */
[----:B------:R-:W-:Y:S06]  /*0210*/  @!P0 BRA `(.L_x_46) ;  /* 0x0000000000208947 */ /* 0x000fec0003800000 */
[----:B------:R-:W0:Y:S01]  /*0220*/  LDC.64 R6, c[0x0][0x390] ;  /* 0x0000e400ff067b82 */ /* 0x000e220000000a00 */
[----:B------:R-:W1:Y:S01]  /*0230*/  LDCU.64 UR10, c[0x0][0x388] ;  /* 0x00007100ff0a77ac */ /* 0x000e620008000a00 */
[----:B------:R-:W-:-:S05]  /*0240*/  IADD3 R4, P0, PT, R2, UR4, RZ ;  /* 0x0000000402047c10 */ /* 0x000fca000ff1e0ff */
[----:B------:R-:W-:Y:S01]  /*0250*/  IMAD.X R3, RZ, RZ, UR5, P0 ;  /* 0x00000005ff037e24 */ /* 0x000fe200080e06ff */
[----:B-1----:R-:W-:-:S04]  /*0260*/  LEA R2, P0, R4, UR10, 0x2 ;  /* 0x0000000a04027c11 */ /* 0x002fc8000f8010ff */
[C---:B------:R-:W-:Y:S01]  /*0270*/  LEA.HI.X R3, R4.reuse, UR11, R3, 0x2, P0 ;  /* 0x0000000b04037c11 */ /* 0x040fe200080f1403 */
[----:B0-----:R-:W-:-:S05]  /*0280*/  IMAD R7, R4, R7, R6 ;  /* 0x0000000704077224 */ /* 0x001fca00078e0206 */
[----:B------:R0:W-:Y:S03]  /*0290*/  STG.E desc[UR8][R2.64], R7 ;  /* 0x0000000702007986 */ /* 0x0001e6000c101908 */
.L_x_46:
[----:B------:R-:W-:Y:S05]  /*02a0*/  BSYNC.RECONVERGENT B0 ;  /* 0x0000000000007941 */ /* 0x000fea0003800200 */
.L_x_45:
[----:B------:R-:W-:Y:S05]  /*02b0*/  @!P1 EXIT ;  /* 0x000000000000994d */ /* 0x000fea0003800000 */
[----:B------:R-:W1:Y:S01]  /*02c0*/  LDC.64 R4, c[0x0][0x390] ;  /* 0x0000e400ff047b82 */ /* 0x000e620000000a00 */
[----:B------:R-:W2:Y:S01]  /*02d0*/  LDCU.64 UR6, c[0x0][0x388] ;  /* 0x00007100ff0677ac */ /* 0x000ea20008000a00 */
[----:B------:R-:W-:-:S05]  /*02e0*/  IADD3 R0, P0, PT, R0, UR4, RZ ;  /* 0x0000000400007c10 */ /* 0x000fca000ff1e0ff */
[----:B0-----:R-:W-:Y:S01]  /*02f0*/  IMAD.X R3, RZ, RZ, UR5, P0 ;  /* 0x00000005ff037e24 */ /* 0x001fe200080e06ff */
[----:B--2---:R-:W-:-:S04]  /*0300*/  LEA R2, P0, R0, UR6, 0x2 ;  /* 0x0000000600027c11 */ /* 0x004fc8000f8010ff */
[C---:B------:R-:W-:Y:S01]  /*0310*/  LEA.HI.X R3, R0.reuse, UR7, R3, 0x2, P0 ;  /* 0x0000000700037c11 */ /* 0x040fe200080f1403 */
[----:B-1----:R-:W-:-:S05]  /*0320*/  IMAD R5, R0, R5, R4 ;  /* 0x0000000500057224 */ /* 0x002fca00078e0204 */
[----:B------:R-:W-:Y:S01]  /*0330*/  STG.E desc[UR8][R2.64], R5 ;  /* 0x0000000502007986 */ /* 0x000fe2000c101908 */
[----:B------:R-:W-:Y:S05]  /*0340*/  EXIT ;  /* 0x000000000000794d */ /* 0x000fea0003800000 */
.L_x_47:
        /* <DEDUP_REMOVED lines=11> */
.L_x_53:


//--------------------- .text._ZN3cub18CUB_300001_SM_10006detail8for_each13static_kernelINS2_12policy_hub_t12policy_500_tEmN6thrust24THRUST_300001_SM_1000_NS8cuda_cub20__uninitialized_fill7functorINS7_10device_ptrIiEEiEEEEvT0_T1_ --------------------------
	.section	.text._ZN3cub18CUB_300001_SM_10006detail8for_each13static_kernelINS2_12policy_hub_t12policy_500_tEmN6thrust24THRUST_300001_SM_1000_NS8cuda_cub20__uninitialized_fill7functorINS7_10device_ptrIiEEiEEEEvT0_T1_,"ax",@progbits
	.align	128
        .global         _ZN3cub18CUB_300001_SM_10006detail8for_each13static_kernelINS2_12policy_hub_t12policy_500_tEmN6thrust24THRUST_300001_SM_1000_NS8cuda_cub20__uninitialized_fill7functorINS7_10device_ptrIiEEiEEEEvT0_T1_
        .type           _ZN3cub18CUB_300001_SM_10006detail8for_each13static_kernelINS2_12policy_hub_t12policy_500_tEmN6thrust24THRUST_300001_SM_1000_NS8cuda_cub20__uninitialized_fill7functorINS7_10device_ptrIiEEiEEEEvT0_T1_,@function
        .size           _ZN3cub18CUB_300001_SM_10006detail8for_each13static_kernelINS2_12policy_hub_t12policy_500_tEmN6thrust24THRUST_300001_SM_1000_NS8cuda_cub20__uninitialized_fill7functorINS7_10device_ptrIiEEiEEEEvT0_T1_,(.L_x_54 - _ZN3cub18CUB_300001_SM_10006detail8for_each13static_kernelINS2_12policy_hub_t12policy_500_tEmN6thrust24THRUST_300001_SM_1000_NS8cuda_cub20__uninitialized_fill7functorINS7_10device_ptrIiEEiEEEEvT0_T1_)
        .other          _ZN3cub18CUB_300001_SM_10006detail8for_each13static_kernelINS2_12policy_hub_t12policy_500_tEmN6thrust24THRUST_300001_SM_1000_NS8cuda_cub20__uninitialized_fill7functorINS7_10device_ptrIiEEiEEEEvT0_T1_,@"STO_CUDA_ENTRY STV_DEFAULT"
_ZN3cub18CUB_300001_SM_10006detail8for_each13static_kernelINS2_12policy_hub_t12policy_500_tEmN6thrust24THRUST_300001_SM_1000_NS8cuda_cub20__uninitialized_fill7functorINS7_10device_ptrIiEEiEEEEvT0_T1_:
.text._ZN3cub18CUB_300001_SM_10006detail8for_each13static_kernelINS2_12policy_hub_t12policy_500_tEmN6thrust24THRUST_300001_SM_1000_NS8cuda_cub20__uninitialized_fill7functorINS7_10device_ptrIiEEiEEEEvT0_T1_:
        /* <DEDUP_REMOVED lines=8> */
[----:B------:R-:W-:-:S09]  /*0080*/  UISETP.GE.U32.AND.EX UP0, UPT, UR7, URZ, UPT, UP0 ;  /* 0x000000ff0700728c */ /* 0x000fd2000bf06100 */
[----:B--2---:R-:W-:Y:S05]  /*0090*/  BRA.U !UP0, `(.L_x_48) ;  /* 0x0000000108287547 */ /* 0x004fea000b800000 */
[----:B------:R-:W0:Y:S01]  /*00a0*/  S2R R0, SR_TID.X ;  /* 0x0000000000007919 */ /* 0x000e220000002100 */
[----:B------:R-:W1:Y:S01]  /*00b0*/  LDCU.64 UR6, c[0x0][0x388] ;  /* 0x00007100ff0677ac */ /* 0x000e620008000a00 */
[----:B------:R-:W2:Y:S01]  /*00c0*/  LDC R5, c[0x0][0x390] ;  /* 0x0000e400ff057b82 */ /* 0x000ea20000000800 */
[----:B0-----:R-:W-:-:S05]  /*00d0*/  IADD3 R0, P0, PT, R0, UR4, RZ ;  /* 0x0000000400007c10 */ /* 0x001fca000ff1e0ff */
[----:B------:R-:W-:Y:S01]  /*00e0*/  IMAD.X R3, RZ, RZ, UR5, P0 ;  /* 0x00000005ff037e24 */ /* 0x000fe200080e06ff */
[----:B-1----:R-:W-:-:S04]  /*00f0*/  LEA R2, P0, R0, UR6, 0x2 ;  /* 0x0000000600027c11 */ /* 0x002fc8000f8010ff */
[----:B------:R-:W-:-:S05]  /*0100*/  LEA.HI.X R3, R0, UR7, R3, 0x2, P0 ;  /* 0x0000000700037c11 */ /* 0x000fca00080f1403 */
[----:B--2---:R-:W-:Y:S04]  /*0110*/  STG.E desc[UR8][R2.64], R5 ;  /* 0x0000000502007986 */ /* 0x004fe8000c101908 */
[----:B------:R-:W-:Y:S01]  /*0120*/  STG.E desc[UR8][R2.64+0x400], R5 ;  /* 0x0004000502007986 */ /* 0x000fe2000c101908 */
[----:B------:R-:W-:Y:S05]  /*0130*/  EXIT ;  /* 0x000000000000794d */ /* 0x000fea0003800000 */
.L_x_48:
[----:B------:R-:W0:Y:S01]  /*0140*/  S2R R0, SR_TID.X ;  /* 0x0000000000007919 */ /* 0x000e220000002100 */
[----:B------:R-:W-:Y:S01]  /*0150*/  IMAD.U32 R2, RZ, RZ, UR7 ;  /* 0x00000007ff027e24 */ /* 0x000fe2000f8e00ff */
[----:B------:R-:W1:Y:S01]  /*0160*/  LDCU.64 UR10, c[0x0][0x388] ;  /* 0x00007100ff0a77ac */ /* 0x000e620008000a00 */
[----:B------:R-:W-:Y:S01]  /*0170*/  IMAD.U32 R4, RZ, RZ, UR7 ;  /* 0x00000007ff047e24 */ /* 0x000fe2000f8e00ff */
[----:B0-----:R-:W-:-:S04]  /*0180*/  ISETP.LT.U32.AND P0, PT, R0, UR6, PT ;  /* 0x0000000600007c0c */ /* 0x001fc8000bf01070 */
[----:B------:R-:W-:Y:S01]  /*0190*/  ISETP.GT.U32.AND.EX P0, PT, R2, RZ, PT, P0 ;  /* 0x000000ff0200720c */ /* 0x000fe20003f04100 */
[C---:B------:R-:W-:Y:S01]  /*01a0*/  VIADD R2, R0.reuse, 0x100 ;  /* 0x0000010000027836 */ /* 0x040fe20000000000 */
[----:B------:R-:W-:-:S04]  /*01b0*/  IADD3 R0, P2, PT, R0, UR4, RZ ;  /* 0x0000000400007c10 */ /* 0x000fc8000ff5e0ff */
[----:B------:R-:W-:Y:S01]  /*01c0*/  ISETP.LT.U32.AND P1, PT, R2, UR6, PT ;  /* 0x0000000602007c0c */ /* 0x000fe2000bf21070 */
[----:B------:R-:W-:Y:S01]  /*01d0*/  IMAD.X R3, RZ, RZ, UR5, P2 ;  /* 0x00000005ff037e24 */ /* 0x000fe200090e06ff */
[----:B-1----:R-:W-:Y:S02]  /*01e0*/  LEA R2, P2, R0, UR10, 0x2 ;  /* 0x0000000a00027c11 */ /* 0x002fe4000f8410ff */
[----:B------:R-:W-:Y:S02]  /*01f0*/  ISETP.GT.U32.AND.EX P1, PT, R4, RZ, PT, P1 ;  /* 0x000000ff0400720c */ /* 0x000fe40003f24110 */
[----:B------:R-:W-:Y:S01]  /*0200*/  LEA.HI.X R3, R0, UR11, R3, 0x2, P2 ;  /* 0x0000000b00037c11 */ /* 0x000fe200090f1403 */
[----:B------:R-:W0:Y:S04]  /*0210*/  @P0 LDC R5, c[0x0][0x390] ;  /* 0x0000e400ff050b82 */ /* 0x000e280000000800 */
[----:B0-----:R0:W-:Y:S06]  /*0220*/  @P0 STG.E desc[UR8][R2.64], R5 ;  /* 0x0000000502000986 */ /* 0x0011ec000c101908 */
[----:B------:R-:W-:Y:S05]  /*0230*/  @!P1 EXIT ;  /* 0x000000000000994d */ /* 0x000fea0003800000 */
[----:B0-----:R-:W0:Y:S02]  /*0240*/  LDC R5, c[0x0][0x390] ;  /* 0x0000e400ff057b82 */ /* 0x001e240000000800 */
[----:B0-----:R-:W-:Y:S01]  /*0250*/  STG.E desc[UR8][R2.64+0x400], R5 ;  /* 0x0004000502007986 */ /* 0x001fe2000c101908 */
[----:B------:R-:W-:Y:S05]  /*0260*/  EXIT ;  /* 0x000000000000794d */ /* 0x000fea0003800000 */
.L_x_49:
        /* <DEDUP_REMOVED lines=9> */
.L_x_54:


//--------------------- .text._ZN3cub18CUB_300001_SM_10006detail11EmptyKernelIvEEvv --------------------------
	.section	.text._ZN3cub18CUB_300001_SM_10006detail11EmptyKernelIvEEvv,"ax",@progbits
	.align	128
        .global         _ZN3cub18CUB_300001_SM_10006detail11EmptyKernelIvEEvv
        .type           _ZN3cub18CUB_300001_SM_10006detail11EmptyKernelIvEEvv,@function
        .size           _ZN3cub18CUB_300001_SM_10006detail11EmptyKernelIvEEvv,(.L_x_55 - _ZN3cub18CUB_300001_SM_10006detail11EmptyKernelIvEEvv)
        .other          _ZN3cub18CUB_300001_SM_10006detail11EmptyKernelIvEEvv,@"STO_CUDA_ENTRY STV_DEFAULT"
_ZN3cub18CUB_300001_SM_10006detail11EmptyKernelIvEEvv:
.text._ZN3cub18CUB_300001_SM_10006detail11EmptyKernelIvEEvv:
[----:B------:R-:W-:Y:S01]  /*0000*/  LDC R1, c[0x0][0x37c] ;  /* 0x0000df00ff017b82 */ /* 0x000fe20000000800 */
[----:B------:R-:W-:Y:S05]  /*0010*/  EXIT ;  /* 0x000000000000794d */ /* 0x000fea0003800000 */
.L_x_50:
        /* <DEDUP_REMOVED lines=14> */
.L_x_55:


//--------------------- .nv.shared.reserved.0     --------------------------
	.section	.nv.shared.reserved.0,"aw",@nobits
	.weak		__nv_reservedSMEM_offset_0_alias
	.size		__nv_reservedSMEM_offset_0_alias, 0, 64
	.other		__nv_reservedSMEM_offset_0_alias,@"STO_CUDA_RESERVED_SHARED STV_DEFAULT"
__nv_reservedSMEM_offset_0_alias:
	.zero		0
	.zero		64


//--------------------- .nv.global                --------------------------
	.section	.nv.global,"aw",@nobits
.nv.global:
	.type		_ZN34_INTERNAL_a8077517_4_k_cu_0da159926thrust24THRUST_300001_SM_1000_NS3seqE,@object
	.size		_ZN34_INTERNAL_a8077517_4_k_cu_0da159926thrust24THRUST_300001_SM_1000_NS3seqE,(_ZN34_INTERNAL_a8077517_4_k_cu_0da159924cuda3std3__48in_placeE - _ZN34_INTERNAL_a8077517_4_k_cu_0da159926thrust24THRUST_300001_SM_1000_NS3seqE)
_ZN34_INTERNAL_a8077517_4_k_cu_0da159926thrust24THRUST_300001_SM_1000_NS3seqE:
	.zero		1
	.type		_ZN34_INTERNAL_a8077517_4_k_cu_0da159924cuda3std3__48in_placeE,@object
	.size		_ZN34_INTERNAL_a8077517_4_k_cu_0da159924cuda3std3__48in_placeE,(_ZN34_INTERNAL_a8077517_4_k_cu_0da159924cuda3std6ranges3__45__cpo4sizeE - _ZN34_INTERNAL_a8077517_4_k_cu_0da159924cuda3std3__48in_placeE)
_ZN34_INTERNAL_a8077517_4_k_cu_0da159924cuda3std3__48in_placeE:
	.zero		1
	.type		_ZN34_INTERNAL_a8077517_4_k_cu_0da159924cuda3std6ranges3__45__cpo4sizeE,@object
	.size		_ZN34_INTERNAL_a8077517_4_k_cu_0da159924cuda3std6ranges3__45__cpo4sizeE,(_ZN34_INTERNAL_a8077517_4_k_cu_0da159926thrust24THRUST_300001_SM_1000_NS12placeholders2_3E - _ZN34_INTERNAL_a8077517_4_k_cu_0da159924cuda3std6ranges3__45__cpo4sizeE)
_ZN34_INTERNAL_a8077517_4_k_cu_0da159924cuda3std6ranges3__45__cpo4sizeE:
	.zero		1
	.type		_ZN34_INTERNAL_a8077517_4_k_cu_0da159926thrust24THRUST_300001_SM_1000_NS12placeholders2_3E,@object
	.size		_ZN34_INTERNAL_a8077517_4_k_cu_0da159926thrust24THRUST_300001_SM_1000_NS12placeholders2_3E,(_ZN34_INTERNAL_a8077517_4_k_cu_0da159924cuda3std3__45__cpo6cbeginE - _ZN34_INTERNAL_a8077517_4_k_cu_0da159926thrust24THRUST_300001_SM_1000_NS12placeholders2_3E)
_ZN34_INTERNAL_a8077517_4_k_cu_0da159926thrust24THRUST_300001_SM_1000_NS12placeholders2_3E:
	.zero		1
	.type		_ZN34_INTERNAL_a8077517_4_k_cu_0da159924cuda3std3__45__cpo6cbeginE,@object
	.size		_ZN34_INTERNAL_a8077517_4_k_cu_0da159924cuda3std3__45__cpo6cbeginE,(_ZN34_INTERNAL_a8077517_4_k_cu_0da159924cuda3std6ranges3__45__cpo6cbeginE - _ZN34_INTERNAL_a8077517_4_k_cu_0da159924cuda3std3__45__cpo6cbeginE)
_ZN34_INTERNAL_a8077517_4_k_cu_0da159924cuda3std3__45__cpo6cbeginE:
	.zero		1
	.type		_ZN34_INTERNAL_a8077517_4_k_cu_0da159924cuda3std6ranges3__45__cpo6cbeginE,@object
	.size		_ZN34_INTERNAL_a8077517_4_k_cu_0da159924cuda3std6ranges3__45__cpo6cbeginE,(_ZN34_INTERNAL_a8077517_4_k_cu_0da159926thrust24THRUST_300001_SM_1000_NS12placeholders2_7E - _ZN34_INTERNAL_a8077517_4_k_cu_0da159924cuda3std6ranges3__45__cpo6cbeginE)
_ZN34_INTERNAL_a8077517_4_k_cu_0da159924cuda3std6ranges3__45__cpo6cbeginE:
	.zero		1
	.type		_ZN34_INTERNAL_a8077517_4_k_cu_0da159926thrust24THRUST_300001_SM_1000_NS12placeholders2_7E,@object
	.size		_ZN34_INTERNAL_a8077517_4_k_cu_0da159926thrust24THRUST_300001_SM_1000_NS12placeholders2_7E,(_ZN34_INTERNAL_a8077517_4_k_cu_0da159924cuda3std3__45__cpo7crbeginE - _ZN34_INTERNAL_a8077517_4_k_cu_0da159926thrust24THRUST_300001_SM_1000_NS12placeholders2_7E)
_ZN34_INTERNAL_a8077517_4_k_cu_0da159926thrust24THRUST_300001_SM_1000_NS12placeholders2_7E:
	.zero		1
	.type		_ZN34_INTERNAL_a8077517_4_k_cu_0da159924cuda3std3__45__cpo7crbeginE,@object
	.size		_ZN34_INTERNAL_a8077517_4_k_cu_0da159924cuda3std3__45__cpo7crbeginE,(_ZN34_INTERNAL_a8077517_4_k_cu_0da159924cuda3std6ranges3__45__cpo4nextE - _ZN34_INTERNAL_a8077517_4_k_cu_0da159924cuda3std3__45__cpo7crbeginE)
_ZN34_INTERNAL_a8077517_4_k_cu_0da159924cuda3std3__45__cpo7crbeginE:
	.zero		1
	.type		_ZN34_INTERNAL_a8077517_4_k_cu_0da159924cuda3std6ranges3__45__cpo4nextE,@object
	.size		_ZN34_INTERNAL_a8077517_4_k_cu_0da159924cuda3std6ranges3__45__cpo4nextE,(_ZN34_INTERNAL_a8077517_4_k_cu_0da159924cuda3std6ranges3__45__cpo4swapE - _ZN34_INTERNAL_a8077517_4_k_cu_0da159924cuda3std6ranges3__45__cpo4nextE)
_ZN34_INTERNAL_a8077517_4_k_cu_0da159924cuda3std6ranges3__45__cpo4nextE:
	.zero		1
	.type		_ZN34_INTERNAL_a8077517_4_k_cu_0da159924cuda3std6ranges3__45__cpo4swapE,@object
	.size		_ZN34_INTERNAL_a8077517_4_k_cu_0da159924cuda3std6ranges3__45__cpo4swapE,(_ZN34_INTERNAL_a8077517_4_k_cu_0da159926thrust24THRUST_300001_SM_1000_NS8cuda_cub10par_nosyncE - _ZN34_INTERNAL_a8077517_4_k_cu_0da159924cuda3std6ranges3__45__cpo4swapE)
_ZN34_INTERNAL_a8077517_4_k_cu_0da159924cuda3std6ranges3__45__cpo4swapE:
	.zero		1
	.type		_ZN34_INTERNAL_a8077517_4_k_cu_0da159926thrust24THRUST_300001_SM_1000_NS8cuda_cub10par_nosyncE,@object
	.size		_ZN34_INTERNAL_a8077517_4_k_cu_0da159926thrust24THRUST_300001_SM_1000_NS8cuda_cub10par_nosyncE,(_ZN34_INTERNAL_a8077517_4_k_cu_0da159926thrust24THRUST_300001_SM_1000_NS12placeholders2_9E - _ZN34_INTERNAL_a8077517_4_k_cu_0da159926thrust24THRUST_300001_SM_1000_NS8cuda_cub10par_nosyncE)
_ZN34_INTERNAL_a8077517_4_k_cu_0da159926thrust24THRUST_300001_SM_1000_NS8cuda_cub10par_nosyncE:
	.zero		1
	.type		_ZN34_INTERNAL_a8077517_4_k_cu_0da159926thrust24THRUST_300001_SM_1000_NS12placeholders2_9E,@object
	.size		_ZN34_INTERNAL_a8077517_4_k_cu_0da159926thrust24THRUST_300001_SM_1000_NS12placeholders2_9E,(_ZN34_INTERNAL_a8077517_4_k_cu_0da159924cuda3std3__436_GLOBAL__N__a8077517_4_k_cu_0da159926ignoreE - _ZN34_INTERNAL_a8077517_4_k_cu_0da159926thrust24THRUST_300001_SM_1000_NS12placeholders2_9E)
_ZN34_INTERNAL_a8077517_4_k_cu_0da159926thrust24THRUST_300001_SM_1000_NS12placeholders2_9E:
	.zero		1
	.type		_ZN34_INTERNAL_a8077517_4_k_cu_0da159924cuda3std3__436_GLOBAL__N__a8077517_4_k_cu_0da159926ignoreE,@object
	.size		_ZN34_INTERNAL_a8077517_4_k_cu_0da159924cuda3std3__436_GLOBAL__N__a8077517_4_k_cu_0da159926ignoreE,(_ZN34_INTERNAL_a8077517_4_k_cu_0da159924cuda3std6ranges3__45__cpo4dataE - _ZN34_INTERNAL_a8077517_4_k_cu_0da159924cuda3std3__436_GLOBAL__N__a8077517_4_k_cu_0da159926ignoreE)
_ZN34_INTERNAL_a8077517_4_k_cu_0da159924cuda3std3__436_GLOBAL__N__a8077517_4_k_cu_0da159926ignoreE:
	.zero		1
	.type		_ZN34_INTERNAL_a8077517_4_k_cu_0da159924cuda3std6ranges3__45__cpo4dataE,@object
	.size		_ZN34_INTERNAL_a8077517_4_k_cu_0da159924cuda3std6ranges3__45__cpo4dataE,(_ZN34_INTERNAL_a8077517_4_k_cu_0da159926thrust24THRUST_300001_SM_1000_NS12placeholders2_1E - _ZN34_INTERNAL_a8077517_4_k_cu_0da159924cuda3std6ranges3__45__cpo4dataE)
_ZN34_INTERNAL_a8077517_4_k_cu_0da159924cuda3std6ranges3__45__cpo4dataE:
	.zero		1
	.type		_ZN34_INTERNAL_a8077517_4_k_cu_0da159926thrust24THRUST_300001_SM_1000_NS12placeholders2_1E,@object
	.size		_ZN34_INTERNAL_a8077517_4_k_cu_0da159926thrust24THRUST_300001_SM_1000_NS12placeholders2_1E,(_ZN34_INTERNAL_a8077517_4_k_cu_0da159924cuda3std3__45__cpo5beginE - _ZN34_INTERNAL_a8077517_4_k_cu_0da159926thrust24THRUST_300001_SM_1000_NS12placeholders2_1E)
_ZN34_INTERNAL_a8077517_4_k_cu_0da159926thrust24THRUST_300001_SM_1000_NS12placeholders2_1E:
	.zero		1
	.type		_ZN34_INTERNAL_a8077517_4_k_cu_0da159924cuda3std3__45__cpo5beginE,@object
	.size		_ZN34_INTERNAL_a8077517_4_k_cu_0da159924cuda3std3__45__cpo5beginE,(_ZN34_INTERNAL_a8077517_4_k_cu_0da159924cuda3std6ranges3__45__cpo5beginE - _ZN34_INTERNAL_a8077517_4_k_cu_0da159924cuda3std3__45__cpo5beginE)
_ZN34_INTERNAL_a8077517_4_k_cu_0da159924cuda3std3__45__cpo5beginE:
	.zero		1
	.type		_ZN34_INTERNAL_a8077517_4_k_cu_0da159924cuda3std6ranges3__45__cpo5beginE,@object
	.size		_ZN34_INTERNAL_a8077517_4_k_cu_0da159924cuda3std6ranges3__45__cpo5beginE,(_ZN34_INTERNAL_a8077517_4_k_cu_0da159926thrust24THRUST_300001_SM_1000_NS12placeholders2_5E - _ZN34_INTERNAL_a8077517_4_k_cu_0da159924cuda3std6ranges3__45__cpo5beginE)
_ZN34_INTERNAL_a8077517_4_k_cu_0da159924cuda3std6ranges3__45__cpo5beginE:
	.zero		1
	.type		_ZN34_INTERNAL_a8077517_4_k_cu_0da159926thrust24THRUST_300001_SM_1000_NS12placeholders2_5E,@object
	.size		_ZN34_INTERNAL_a8077517_4_k_cu_0da159926thrust24THRUST_300001_SM_1000_NS12placeholders2_5E,(_ZN34_INTERNAL_a8077517_4_k_cu_0da159924cuda3std3__45__cpo6rbeginE - _ZN34_INTERNAL_a8077517_4_k_cu_0da159926thrust24THRUST_300001_SM_1000_NS12placeholders2_5E)
_ZN34_INTERNAL_a8077517_4_k_cu_0da159926thrust24THRUST_300001_SM_1000_NS12placeholders2_5E:
	.zero		1
	.type		_ZN34_INTERNAL_a8077517_4_k_cu_0da159924cuda3std3__45__cpo6rbeginE,@object
	.size		_ZN34_INTERNAL_a8077517_4_k_cu_0da159924cuda3std3__45__cpo6rbeginE,(_ZN34_INTERNAL_a8077517_4_k_cu_0da159924cuda3std6ranges3__45__cpo7advanceE - _ZN34_INTERNAL_a8077517_4_k_cu_0da159924cuda3std3__45__cpo6rbeginE)
_ZN34_INTERNAL_a8077517_4_k_cu_0da159924cuda3std3__45__cpo6rbeginE:
	.zero		1
	.type		_ZN34_INTERNAL_a8077517_4_k_cu_0da159924cuda3std6ranges3__45__cpo7advanceE,@object
	.size		_ZN34_INTERNAL_a8077517_4_k_cu_0da159924cuda3std6ranges3__45__cpo7advanceE,(_ZN34_INTERNAL_a8077517_4_k_cu_0da159924cuda3std3__47nulloptE - _ZN34_INTERNAL_a8077517_4_k_cu_0da159924cuda3std6ranges3__45__cpo7advanceE)
_ZN34_INTERNAL_a8077517_4_k_cu_0da159924cuda3std6ranges3__45__cpo7advanceE:
	.zero		1
	.type		_ZN34_INTERNAL_a8077517_4_k_cu_0da159924cuda3std3__47nulloptE,@object
	.size		_ZN34_INTERNAL_a8077517_4_k_cu_0da159924cuda3std3__47nulloptE,(_ZN34_INTERNAL_a8077517_4_k_cu_0da159924cuda3std6ranges3__45__cpo8distanceE - _ZN34_INTERNAL_a8077517_4_k_cu_0da159924cuda3std3__47nulloptE)
_ZN34_INTERNAL_a8077517_4_k_cu_0da159924cuda3std3__47nulloptE:
	.zero		1
	.type		_ZN34_INTERNAL_a8077517_4_k_cu_0da159924cuda3std6ranges3__45__cpo8distanceE,@object
	.size		_ZN34_INTERNAL_a8077517_4_k_cu_0da159924cuda3std6ranges3__45__cpo8distanceE,(_ZN34_INTERNAL_a8077517_4_k_cu_0da159926thrust24THRUST_300001_SM_1000_NS12placeholders3_10E - _ZN34_INTERNAL_a8077517_4_k_cu_0da159924cuda3std6ranges3__45__cpo8distanceE)
_ZN34_INTERNAL_a8077517_4_k_cu_0da159924cuda3std6ranges3__45__cpo8distanceE:
	.zero		1
	.type		_ZN34_INTERNAL_a8077517_4_k_cu_0da159926thrust24THRUST_300001_SM_1000_NS12placeholders3_10E,@object
	.size		_ZN34_INTERNAL_a8077517_4_k_cu_0da159926thrust24THRUST_300001_SM_1000_NS12placeholders3_10E,(_ZN34_INTERNAL_a8077517_4_k_cu_0da159924cuda3std3__419piecewise_constructE - _ZN34_INTERNAL_a8077517_4_k_cu_0da159926thrust24THRUST_300001_SM_1000_NS12placeholders3_10E)
_ZN34_INTERNAL_a8077517_4_k_cu_0da159926thrust24THRUST_300001_SM_1000_NS12placeholders3_10E:
	.zero		1
	.type		_ZN34_INTERNAL_a8077517_4_k_cu_0da159924cuda3std3__419piecewise_constructE,@object
	.size		_ZN34_INTERNAL_a8077517_4_k_cu_0da159924cuda3std3__419piecewise_constructE,(_ZN34_INTERNAL_a8077517_4_k_cu_0da159924cuda3std6ranges3__45__cpo5cdataE - _ZN34_INTERNAL_a8077517_4_k_cu_0da159924cuda3std3__419piecewise_constructE)
_ZN34_INTERNAL_a8077517_4_k_cu_0da159924cuda3std3__419piecewise_constructE:
	.zero		1
	.type		_ZN34_INTERNAL_a8077517_4_k_cu_0da159924cuda3std6ranges3__45__cpo5cdataE,@object
	.size		_ZN34_INTERNAL_a8077517_4_k_cu_0da159924cuda3std6ranges3__45__cpo5cdataE,(_ZN34_INTERNAL_a8077517_4_k_cu_0da159926thrust24THRUST_300001_SM_1000_NS12placeholders2_2E - _ZN34_INTERNAL_a8077517_4_k_cu_0da159924cuda3std6ranges3__45__cpo5cdataE)
_ZN34_INTERNAL_a8077517_4_k_cu_0da159924cuda3std6ranges3__45__cpo5cdataE:
	.zero		1
	.type		_ZN34_INTERNAL_a8077517_4_k_cu_0da159926thrust24THRUST_300001_SM_1000_NS12placeholders2_2E,@object
	.size		_ZN34_INTERNAL_a8077517_4_k_cu_0da159926thrust24THRUST_300001_SM_1000_NS12placeholders2_2E,(_ZN34_INTERNAL_a8077517_4_k_cu_0da159924cuda3std3__45__cpo3endE - _ZN34_INTERNAL_a8077517_4_k_cu_0da159926thrust24THRUST_300001_SM_1000_NS12placeholders2_2E)
_ZN34_INTERNAL_a8077517_4_k_cu_0da159926thrust24THRUST_300001_SM_1000_NS12placeholders2_2E:
	.zero		1
	.type		_ZN34_INTERNAL_a8077517_4_k_cu_0da159924cuda3std3__45__cpo3endE,@object
	.size		_ZN34_INTERNAL_a8077517_4_k_cu_0da159924cuda3std3__45__cpo3endE,(_ZN34_INTERNAL_a8077517_4_k_cu_0da159924cuda3std6ranges3__45__cpo3endE - _ZN34_INTERNAL_a8077517_4_k_cu_0da159924cuda3std3__45__cpo3endE)
_ZN34_INTERNAL_a8077517_4_k_cu_0da159924cuda3std3__45__cpo3endE:
	.zero		1
	.type		_ZN34_INTERNAL_a8077517_4_k_cu_0da159924cuda3std6ranges3__45__cpo3endE,@object
	.size		_ZN34_INTERNAL_a8077517_4_k_cu_0da159924cuda3std6ranges3__45__cpo3endE,(_ZN34_INTERNAL_a8077517_4_k_cu_0da159926thrust24THRUST_300001_SM_1000_NS12placeholders2_6E - _ZN34_INTERNAL_a8077517_4_k_cu_0da159924cuda3std6ranges3__45__cpo3endE)
_ZN34_INTERNAL_a8077517_4_k_cu_0da159924cuda3std6ranges3__45__cpo3endE:
	.zero		1
	.type		_ZN34_INTERNAL_a8077517_4_k_cu_0da159926thrust24THRUST_300001_SM_1000_NS12placeholders2_6E,@object
	.size		_ZN34_INTERNAL_a8077517_4_k_cu_0da159926thrust24THRUST_300001_SM_1000_NS12placeholders2_6E,(_ZN34_INTERNAL_a8077517_4_k_cu_0da159924cuda3std3__45__cpo4rendE - _ZN34_INTERNAL_a8077517_4_k_cu_0da159926thrust24THRUST_300001_SM_1000_NS12placeholders2_6E)
_ZN34_INTERNAL_a8077517_4_k_cu_0da159926thrust24THRUST_300001_SM_1000_NS12placeholders2_6E:
	.zero		1
	.type		_ZN34_INTERNAL_a8077517_4_k_cu_0da159924cuda3std3__45__cpo4rendE,@object
	.size		_ZN34_INTERNAL_a8077517_4_k_cu_0da159924cuda3std3__45__cpo4rendE,(_ZN34_INTERNAL_a8077517_4_k_cu_0da159924cuda3std6ranges3__45__cpo9iter_swapE - _ZN34_INTERNAL_a8077517_4_k_cu_0da159924cuda3std3__45__cpo4rendE)
_ZN34_INTERNAL_a8077517_4_k_cu_0da159924cuda3std3__45__cpo4rendE:
	.zero		1
	.type		_ZN34_INTERNAL_a8077517_4_k_cu_0da159924cuda3std6ranges3__45__cpo9iter_swapE,@object
	.size		_ZN34_INTERNAL_a8077517_4_k_cu_0da159924cuda3std6ranges3__45__cpo9iter_swapE,(_ZN34_INTERNAL_a8077517_4_k_cu_0da159924cuda3std3__48unexpectE - _ZN34_INTERNAL_a8077517_4_k_cu_0da159924cuda3std6ranges3__45__cpo9iter_swapE)
_ZN34_INTERNAL_a8077517_4_k_cu_0da159924cuda3std6ranges3__45__cpo9iter_swapE:
	.zero		1
	.type		_ZN34_INTERNAL_a8077517_4_k_cu_0da159924cuda3std3__48unexpectE,@object
	.size		_ZN34_INTERNAL_a8077517_4_k_cu_0da159924cuda3std3__48unexpectE,(_ZN34_INTERNAL_a8077517_4_k_cu_0da159926thrust24THRUST_300001_SM_1000_NS8cuda_cub3parE - _ZN34_INTERNAL_a8077517_4_k_cu_0da159924cuda3std3__48unexpectE)
_ZN34_INTERNAL_a8077517_4_k_cu_0da159924cuda3std3__48unexpectE:
	.zero		1
	.type		_ZN34_INTERNAL_a8077517_4_k_cu_0da159926thrust24THRUST_300001_SM_1000_NS8cuda_cub3parE,@object
	.size		_ZN34_INTERNAL_a8077517_4_k_cu_0da159926thrust24THRUST_300001_SM_1000_NS8cuda_cub3parE,(_ZN34_INTERNAL_a8077517_4_k_cu_0da159926thrust24THRUST_300001_SM_1000_NS12placeholders2_4E - _ZN34_INTERNAL_a8077517_4_k_cu_0da159926thrust24THRUST_300001_SM_1000_NS8cuda_cub3parE)
_ZN34_INTERNAL_a8077517_4_k_cu_0da159926thrust24THRUST_300001_SM_1000_NS8cuda_cub3parE:
	.zero		1
	.type		_ZN34_INTERNAL_a8077517_4_k_cu_0da159926thrust24THRUST_300001_SM_1000_NS12placeholders2_4E,@object
	.size		_ZN34_INTERNAL_a8077517_4_k_cu_0da159926thrust24THRUST_300001_SM_1000_NS12placeholders2_4E,(_ZN34_INTERNAL_a8077517_4_k_cu_0da159924cuda3std3__45__cpo4cendE - _ZN34_INTERNAL_a8077517_4_k_cu_0da159926thrust24THRUST_300001_SM_1000_NS12placeholders2_4E)
_ZN34_INTERNAL_a8077517_4_k_cu_0da159926thrust24THRUST_300001_SM_1000_NS12placeholders2_4E:
	.zero		1
	.type		_ZN34_INTERNAL_a8077517_4_k_cu_0da159924cuda3std3__45__cpo4cendE,@object
	.size		_ZN34_INTERNAL_a8077517_4_k_cu_0da159924cuda3std3__45__cpo4cendE,(_ZN34_INTERNAL_a8077517_4_k_cu_0da159924cuda3std6ranges3__45__cpo4cendE - _ZN34_INTERNAL_a8077517_4_k_cu_0da159924cuda3std3__45__cpo4cendE)
_ZN34_INTERNAL_a8077517_4_k_cu_0da159924cuda3std3__45__cpo4cendE:
	.zero		1
	.type		_ZN34_INTERNAL_a8077517_4_k_cu_0da159924cuda3std6ranges3__45__cpo4cendE,@object
	.size		_ZN34_INTERNAL_a8077517_4_k_cu_0da159924cuda3std6ranges3__45__cpo4cendE,(_ZN34_INTERNAL_a8077517_4_k_cu_0da159924cuda3std3__420unreachable_sentinelE - _ZN34_INTERNAL_a8077517_4_k_cu_0da159924cuda3std6ranges3__45__cpo4cendE)
_ZN34_INTERNAL_a8077517_4_k_cu_0da159924cuda3std6ranges3__45__cpo4cendE:
	.zero		1
	.type		_ZN34_INTERNAL_a8077517_4_k_cu_0da159924cuda3std3__420unreachable_sentinelE,@object
	.size		_ZN34_INTERNAL_a8077517_4_k_cu_0da159924cuda3std3__420unreachable_sentinelE,(_ZN34_INTERNAL_a8077517_4_k_cu_0da159924cuda3std6ranges3__45__cpo5ssizeE - _ZN34_INTERNAL_a8077517_4_k_cu_0da159924cuda3std3__420unreachable_sentinelE)
_ZN34_INTERNAL_a8077517_4_k_cu_0da159924cuda3std3__420unreachable_sentinelE:
	.zero		1
	.type		_ZN34_INTERNAL_a8077517_4_k_cu_0da159924cuda3std6ranges3__45__cpo5ssizeE,@object
	.size		_ZN34_INTERNAL_a8077517_4_k_cu_0da159924cuda3std6ranges3__45__cpo5ssizeE,(_ZN34_INTERNAL_a8077517_4_k_cu_0da159926thrust24THRUST_300001_SM_1000_NS12placeholders2_8E - _ZN34_INTERNAL_a8077517_4_k_cu_0da159924cuda3std6ranges3__45__cpo5ssizeE)
_ZN34_INTERNAL_a8077517_4_k_cu_0da159924cuda3std6ranges3__45__cpo5ssizeE:
	.zero		1
	.type		_ZN34_INTERNAL_a8077517_4_k_cu_0da159926thrust24THRUST_300001_SM_1000_NS12placeholders2_8E,@object
	.size		_ZN34_INTERNAL_a8077517_4_k_cu_0da159926thrust24THRUST_300001_SM_1000_NS12placeholders2_8E,(_ZN34_INTERNAL_a8077517_4_k_cu_0da159924cuda3std3__45__cpo5crendE - _ZN34_INTERNAL_a8077517_4_k_cu_0da159926thrust24THRUST_300001_SM_1000_NS12placeholders2_8E)
_ZN34_INTERNAL_a8077517_4_k_cu_0da159926thrust24THRUST_300001_SM_1000_NS12placeholders2_8E:
	.zero		1
	.type		_ZN34_INTERNAL_a8077517_4_k_cu_0da159924cuda3std3__45__cpo5crendE,@object
	.size		_ZN34_INTERNAL_a8077517_4_k_cu_0da159924cuda3std3__45__cpo5crendE,(_ZN34_INTERNAL_a8077517_4_k_cu_0da159924cuda3std6ranges3__45__cpo4prevE - _ZN34_INTERNAL_a8077517_4_k_cu_0da159924cuda3std3__45__cpo5crendE)
_ZN34_INTERNAL_a8077517_4_k_cu_0da159924cuda3std3__45__cpo5crendE:
	.zero		1
	.type		_ZN34_INTERNAL_a8077517_4_k_cu_0da159924cuda3std6ranges3__45__cpo4prevE,@object
	.size		_ZN34_INTERNAL_a8077517_4_k_cu_0da159924cuda3std6ranges3__45__cpo4prevE,(_ZN34_INTERNAL_a8077517_4_k_cu_0da159924cuda3std6ranges3__45__cpo9iter_moveE - _ZN34_INTERNAL_a8077517_4_k_cu_0da159924cuda3std6ranges3__45__cpo4prevE)
_ZN34_INTERNAL_a8077517_4_k_cu_0da159924cuda3std6ranges3__45__cpo4prevE:
	.zero		1
	.type		_ZN34_INTERNAL_a8077517_4_k_cu_0da159924cuda3std6ranges3__45__cpo9iter_moveE,@object
	.size		_ZN34_INTERNAL_a8077517_4_k_cu_0da159924cuda3std6ranges3__45__cpo9iter_moveE,(_ZN34_INTERNAL_a8077517_4_k_cu_0da159926thrust24THRUST_300001_SM_1000_NS6system6detail10sequential3seqE - _ZN34_INTERNAL_a8077517_4_k_cu_0da159924cuda3std6ranges3__45__cpo9iter_moveE)
_ZN34_INTERNAL_a8077517_4_k_cu_0da159924cuda3std6ranges3__45__cpo9iter_moveE:
	.zero		1
	.type		_ZN34_INTERNAL_a8077517_4_k_cu_0da159926thrust24THRUST_300001_SM_1000_NS6system6detail10sequential3seqE,@object
	.size		_ZN34_INTERNAL_a8077517_4_k_cu_0da159926thrust24THRUST_300001_SM_1000_NS6system6detail10sequential3seqE,(.L_31 - _ZN34_INTERNAL_a8077517_4_k_cu_0da159926thrust24THRUST_300001_SM_1000_NS6system6detail10sequential3seqE)
_ZN34_INTERNAL_a8077517_4_k_cu_0da159926thrust24THRUST_300001_SM_1000_NS6system6detail10sequential3seqE:
	.zero		1
.L_31:


//--------------------- .nv.constant0._ZN3cub18CUB_300001_SM_10006detail9transform16transform_kernelINS2_10policy_hubILb1EN4cuda3std3__45tupleIJN6thrust24THRUST_300001_SM_1000_NS6detail15normal_iteratorINSA_10device_ptrIiEEEEEEEE10policy1000El6SquareNSA_25transform_output_iteratorISJ_SF_EEJPiEEEvT0_iT1_T2_DpNS2_10kernel_argIT3_EE --------------------------
	.section	.nv.constant0._ZN3cub18CUB_300001_SM_10006detail9transform16transform_kernelINS2_10policy_hubILb1EN4cuda3std3__45tupleIJN6thrust24THRUST_300001_SM_1000_NS6detail15normal_iteratorINSA_10device_ptrIiEEEEEEEE10policy1000El6SquareNSA_25transform_output_iteratorISJ_SF_EEJPiEEEvT0_iT1_T2_DpNS2_10kernel_argIT3_EE,"a",@progbits
	.sectionflags	@""
	.align	4
.nv.constant0._ZN3cub18CUB_300001_SM_10006detail9transform16transform_kernelINS2_10policy_hubILb1EN4cuda3std3__45tupleIJN6thrust24THRUST_300001_SM_1000_NS6detail15normal_iteratorINSA_10device_ptrIiEEEEEEEE10policy1000El6SquareNSA_25transform_output_iteratorISJ_SF_EEJPiEEEvT0_iT1_T2_DpNS2_10kernel_argIT3_EE:
	.zero		944


//--------------------- .nv.constant0._ZN3cub18CUB_300001_SM_10006detail9transform16transform_kernelINS2_10policy_hubILb1EN4cuda3std3__45tupleIJN6thrust24THRUST_300001_SM_1000_NS6detail15normal_iteratorINSA_10device_ptrIiEEEEEEEE10policy1000Ei6SquareNSA_25transform_output_iteratorISJ_SF_EEJPiEEEvT0_iT1_T2_DpNS2_10kernel_argIT3_EE --------------------------
	.section	.nv.constant0._ZN3cub18CUB_300001_SM_10006detail9transform16transform_kernelINS2_10policy_hubILb1EN4cuda3std3__45tupleIJN6thrust24THRUST_300001_SM_1000_NS6detail15normal_iteratorINSA_10device_ptrIiEEEEEEEE10policy1000Ei6SquareNSA_25transform_output_iteratorISJ_SF_EEJPiEEEvT0_iT1_T2_DpNS2_10kernel_argIT3_EE,"a",@progbits
	.sectionflags	@""
	.align	4
.nv.constant0._ZN3cub18CUB_300001_SM_10006detail9transform16transform_kernelINS2_10policy_hubILb1EN4cuda3std3__45tupleIJN6thrust24THRUST_300001_SM_1000_NS6detail15normal_iteratorINSA_10device_ptrIiEEEEEEEE10policy1000Ei6SquareNSA_25transform_output_iteratorISJ_SF_EEJPiEEEvT0_iT1_T2_DpNS2_10kernel_argIT3_EE:
	.zero		944


//--------------------- .nv.constant0._ZN3cub18CUB_300001_SM_10006detail8for_each13static_kernelINS2_12policy_hub_t12policy_500_tElN6thrust24THRUST_300001_SM_1000_NS8cuda_cub10__tabulate7functorINS7_6detail15normal_iteratorINS7_10device_ptrIiEEEENS7_6system6detail7generic6detail22compute_sequence_valueIivEElEEEEvT0_T1_ --------------------------
	.section	.nv.constant0._ZN3cub18CUB_300001_SM_10006detail8for_each13static_kernelINS2_12policy_hub_t12policy_500_tElN6thrust24THRUST_300001_SM_1000_NS8cuda_cub10__tabulate7functorINS7_6detail15normal_iteratorINS7_10device_ptrIiEEEENS7_6system6detail7generic6detail22compute_sequence_valueIivEElEEEEvT0_T1_,"a",@progbits
	.sectionflags	@""
	.align	4
.nv.constant0._ZN3cub18CUB_300001_SM_10006detail8for_each13static_kernelINS2_12policy_hub_t12policy_500_tElN6thrust24THRUST_300001_SM_1000_NS8cuda_cub10__tabulate7functorINS7_6detail15normal_iteratorINS7_10device_ptrIiEEEENS7_6system6detail7generic6detail22compute_sequence_valueIivEElEEEEvT0_T1_:
	.zero		920


//--------------------- .nv.constant0._ZN3cub18CUB_300001_SM_10006detail8for_each13static_kernelINS2_12policy_hub_t12policy_500_tEmN6thrust24THRUST_300001_SM_1000_NS8cuda_cub20__uninitialized_fill7functorINS7_10device_ptrIiEEiEEEEvT0_T1_ --------------------------
	.section	.nv.constant0._ZN3cub18CUB_300001_SM_10006detail8for_each13static_kernelINS2_12policy_hub_t12policy_500_tEmN6thrust24THRUST_300001_SM_1000_NS8cuda_cub20__uninitialized_fill7functorINS7_10device_ptrIiEEiEEEEvT0_T1_,"a",@progbits
	.sectionflags	@""
	.align	4
.nv.constant0._ZN3cub18CUB_300001_SM_10006detail8for_each13static_kernelINS2_12policy_hub_t12policy_500_tEmN6thrust24THRUST_300001_SM_1000_NS8cuda_cub20__uninitialized_fill7functorINS7_10device_ptrIiEEiEEEEvT0_T1_:
	.zero		920


//--------------------- .nv.constant0._ZN3cub18CUB_300001_SM_10006detail11EmptyKernelIvEEvv --------------------------
	.section	.nv.constant0._ZN3cub18CUB_300001_SM_10006detail11EmptyKernelIvEEvv,"a",@progbits
	.sectionflags	@""
	.align	4
.nv.constant0._ZN3cub18CUB_300001_SM_10006detail11EmptyKernelIvEEvv:
	.zero		896


//--------------------- SYMBOLS --------------------------

	.type		.nv.reservedSmem.offset0,@object
	.size		.nv.reservedSmem.offset0,0x4
